//
// Generated by NVIDIA NVVM Compiler
//
// Compiler Build ID: CL-36424714
// Cuda compilation tools, release 13.0, V13.0.88
// Based on NVVM 20.0.0
//

.version 9.0
.target sm_100
.address_size 64

	// .globl	_Z15par_convolutionPtS_S_jj
.extern .func __assertfail
(
	.param .b64 __assertfail_param_0,
	.param .b64 __assertfail_param_1,
	.param .b32 __assertfail_param_2,
	.param .b64 __assertfail_param_3,
	.param .b64 __assertfail_param_4
)
;
.global .align 1 .b8 __unnamed_1[103] = {118, 111, 105, 100, 32, 112, 97, 114, 95, 99, 111, 110, 118, 111, 108, 117, 116, 105, 111, 110, 40, 117, 110, 115, 105, 103, 110, 101, 100, 32, 115, 104, 111, 114, 116, 32, 42, 44, 32, 117, 110, 115, 105, 103, 110, 101, 100, 32, 115, 104, 111, 114, 116, 32, 42, 44, 32, 117, 110, 115, 105, 103, 110, 101, 100, 32, 115, 104, 111, 114, 116, 32, 42, 44, 32, 117, 110, 115, 105, 103, 110, 101, 100, 32, 105, 110, 116, 44, 32, 117, 110, 115, 105, 103, 110, 101, 100, 32, 105, 110, 116, 41};
.global .align 1 .b8 $str[8] = {115, 117, 109, 32, 62, 32, 48};
.global .align 1 .b8 $str$1[27] = {47, 116, 109, 112, 47, 115, 97, 115, 115, 95, 99, 117, 95, 99, 48, 55, 97, 109, 109, 102, 116, 47, 107, 46, 99, 117};

.visible .entry _Z15par_convolutionPtS_S_jj(
	.param .u64 .ptr .align 1 _Z15par_convolutionPtS_S_jj_param_0,
	.param .u64 .ptr .align 1 _Z15par_convolutionPtS_S_jj_param_1,
	.param .u64 .ptr .align 1 _Z15par_convolutionPtS_S_jj_param_2,
	.param .u32 _Z15par_convolutionPtS_S_jj_param_3,
	.param .u32 _Z15par_convolutionPtS_S_jj_param_4
)
{
	.reg .pred 	%p<12>;
	.reg .b16 	%rs<73>;
	.reg .b32 	%r<165>;
	.reg .b64 	%rd<76>;

	ld.param.u64 	%rd4, [_Z15par_convolutionPtS_S_jj_param_0];
	ld.param.u64 	%rd5, [_Z15par_convolutionPtS_S_jj_param_1];
	ld.param.u32 	%r83, [_Z15par_convolutionPtS_S_jj_param_4];
	cvta.to.global.u64 	%rd1, %rd5;
	cvta.to.global.u64 	%rd2, %rd4;
	add.s32 	%r84, %r83, -1;
	shr.u32 	%r1, %r84, 1;
	mov.u32 	%r2, %tid.x;
	mov.u32 	%r3, %ntid.x;
	mov.u32 	%r4, %ctaid.x;
	mad.lo.s32 	%r5, %r3, %r4, %r2;
	mov.u32 	%r85, %tid.y;
	mov.u32 	%r86, %ntid.y;
	mov.u32 	%r87, %ctaid.y;
	mad.lo.s32 	%r6, %r86, %r87, %r85;
	mov.u32 	%r7, %nctaid.x;
	mul.lo.s32 	%r8, %r3, %r7;
	and.b32  	%r9, %r84, -2;
	add.s32 	%r10, %r9, %r8;
	setp.eq.s32 	%p1, %r83, 0;
	mov.b16 	%rs71, 0;
	@%p1 bra 	$L__BB0_14;
	and.b32  	%r11, %r83, 7;
	and.b32  	%r12, %r83, -8;
	neg.s32 	%r13, %r12;
	shl.b32 	%r14, %r83, 3;
	shl.b32 	%r15, %r83, 2;
	mul.lo.s32 	%r16, %r83, 5;
	mul.lo.s32 	%r17, %r83, 6;
	add.s32 	%r89, %r7, %r4;
	mad.lo.s32 	%r90, %r3, %r89, %r2;
	mul.lo.s32 	%r91, %r6, %r10;
	add.s32 	%r92, %r90, %r91;
	add.s32 	%r18, %r92, %r9;
	shl.b32 	%r93, %r8, 3;
	shl.b32 	%r94, %r1, 4;
	add.s32 	%r19, %r93, %r94;
	shl.b32 	%r95, %r7, 1;
	add.s32 	%r96, %r4, %r95;
	mad.lo.s32 	%r97, %r3, %r96, %r2;
	add.s32 	%r98, %r97, %r91;
	shl.b32 	%r99, %r1, 2;
	add.s32 	%r20, %r98, %r99;
	mad.lo.s32 	%r100, %r7, 3, %r4;
	mad.lo.s32 	%r101, %r3, %r100, %r2;
	add.s32 	%r102, %r101, %r91;
	mad.lo.s32 	%r21, %r1, 6, %r102;
	shl.b32 	%r103, %r7, 2;
	add.s32 	%r104, %r4, %r103;
	mad.lo.s32 	%r105, %r3, %r104, %r2;
	add.s32 	%r106, %r105, %r91;
	shl.b32 	%r107, %r1, 3;
	add.s32 	%r22, %r106, %r107;
	mad.lo.s32 	%r108, %r7, 5, %r4;
	mad.lo.s32 	%r109, %r3, %r108, %r2;
	add.s32 	%r110, %r109, %r91;
	mad.lo.s32 	%r23, %r1, 10, %r110;
	mad.lo.s32 	%r111, %r7, 6, %r4;
	mad.lo.s32 	%r112, %r3, %r111, %r2;
	add.s32 	%r113, %r112, %r91;
	mad.lo.s32 	%r24, %r1, 12, %r113;
	mad.lo.s32 	%r114, %r7, 7, %r4;
	mad.lo.s32 	%r115, %r3, %r114, %r2;
	add.s32 	%r116, %r115, %r91;
	mad.lo.s32 	%r25, %r1, 14, %r116;
	mov.b16 	%rs71, 0;
	mov.b32 	%r144, 0;
$L__BB0_2:
	setp.lt.u32 	%p2, %r83, 8;
	mov.b32 	%r163, 0;
	@%p2 bra 	$L__BB0_5;
	add.s32 	%r160, %r83, %r144;
	shl.b32 	%r118, %r83, 1;
	add.s32 	%r159, %r118, %r144;
	mad.lo.s32 	%r158, %r83, 3, %r144;
	add.s32 	%r157, %r15, %r144;
	add.s32 	%r156, %r16, %r144;
	add.s32 	%r155, %r17, %r144;
	mad.lo.s32 	%r154, %r83, 7, %r144;
	add.s32 	%r152, %r18, %r144;
	add.s32 	%r151, %r20, %r144;
	add.s32 	%r150, %r21, %r144;
	add.s32 	%r149, %r22, %r144;
	add.s32 	%r148, %r23, %r144;
	add.s32 	%r147, %r24, %r144;
	add.s32 	%r146, %r25, %r144;
	mad.lo.s32 	%r119, %r6, %r10, %r5;
	add.s32 	%r145, %r119, %r144;
	mov.u32 	%r153, %r144;
	mov.u32 	%r161, %r13;
$L__BB0_4:
	.pragma "nounroll";
	mul.wide.u32 	%rd6, %r145, 2;
	add.s64 	%rd7, %rd2, %rd6;
	ld.global.u16 	%rs18, [%rd7];
	mul.wide.u32 	%rd8, %r153, 2;
	add.s64 	%rd9, %rd1, %rd8;
	ld.global.u16 	%rs19, [%rd9];
	mad.lo.s16 	%rs20, %rs19, %rs18, %rs71;
	mul.wide.u32 	%rd10, %r152, 2;
	add.s64 	%rd11, %rd2, %rd10;
	ld.global.u16 	%rs21, [%rd11];
	mul.wide.u32 	%rd12, %r160, 2;
	add.s64 	%rd13, %rd1, %rd12;
	ld.global.u16 	%rs22, [%rd13];
	mad.lo.s16 	%rs23, %rs22, %rs21, %rs20;
	mul.wide.u32 	%rd14, %r151, 2;
	add.s64 	%rd15, %rd2, %rd14;
	ld.global.u16 	%rs24, [%rd15];
	mul.wide.u32 	%rd16, %r159, 2;
	add.s64 	%rd17, %rd1, %rd16;
	ld.global.u16 	%rs25, [%rd17];
	mad.lo.s16 	%rs26, %rs25, %rs24, %rs23;
	mul.wide.u32 	%rd18, %r150, 2;
	add.s64 	%rd19, %rd2, %rd18;
	ld.global.u16 	%rs27, [%rd19];
	mul.wide.u32 	%rd20, %r158, 2;
	add.s64 	%rd21, %rd1, %rd20;
	ld.global.u16 	%rs28, [%rd21];
	mad.lo.s16 	%rs29, %rs28, %rs27, %rs26;
	mul.wide.u32 	%rd22, %r149, 2;
	add.s64 	%rd23, %rd2, %rd22;
	ld.global.u16 	%rs30, [%rd23];
	mul.wide.u32 	%rd24, %r157, 2;
	add.s64 	%rd25, %rd1, %rd24;
	ld.global.u16 	%rs31, [%rd25];
	mad.lo.s16 	%rs32, %rs31, %rs30, %rs29;
	mul.wide.u32 	%rd26, %r148, 2;
	add.s64 	%rd27, %rd2, %rd26;
	ld.global.u16 	%rs33, [%rd27];
	mul.wide.u32 	%rd28, %r156, 2;
	add.s64 	%rd29, %rd1, %rd28;
	ld.global.u16 	%rs34, [%rd29];
	mad.lo.s16 	%rs35, %rs34, %rs33, %rs32;
	mul.wide.u32 	%rd30, %r147, 2;
	add.s64 	%rd31, %rd2, %rd30;
	ld.global.u16 	%rs36, [%rd31];
	mul.wide.u32 	%rd32, %r155, 2;
	add.s64 	%rd33, %rd1, %rd32;
	ld.global.u16 	%rs37, [%rd33];
	mad.lo.s16 	%rs38, %rs37, %rs36, %rs35;
	mul.wide.u32 	%rd34, %r146, 2;
	add.s64 	%rd35, %rd2, %rd34;
	ld.global.u16 	%rs39, [%rd35];
	mul.wide.u32 	%rd36, %r154, 2;
	add.s64 	%rd37, %rd1, %rd36;
	ld.global.u16 	%rs40, [%rd37];
	mad.lo.s16 	%rs71, %rs40, %rs39, %rs38;
	add.s32 	%r161, %r161, 8;
	add.s32 	%r160, %r160, %r14;
	add.s32 	%r159, %r159, %r14;
	add.s32 	%r158, %r158, %r14;
	add.s32 	%r157, %r157, %r14;
	add.s32 	%r156, %r156, %r14;
	add.s32 	%r155, %r155, %r14;
	add.s32 	%r154, %r154, %r14;
	add.s32 	%r153, %r153, %r14;
	add.s32 	%r152, %r152, %r19;
	add.s32 	%r151, %r151, %r19;
	add.s32 	%r150, %r150, %r19;
	add.s32 	%r149, %r149, %r19;
	add.s32 	%r148, %r148, %r19;
	add.s32 	%r147, %r147, %r19;
	add.s32 	%r146, %r146, %r19;
	add.s32 	%r145, %r145, %r19;
	setp.ne.s32 	%p3, %r161, 0;
	mov.u32 	%r163, %r12;
	@%p3 bra 	$L__BB0_4;
$L__BB0_5:
	setp.eq.s32 	%p4, %r11, 0;
	@%p4 bra 	$L__BB0_13;
	add.s32 	%r77, %r144, %r5;
	add.s32 	%r120, %r11, -1;
	setp.lt.u32 	%p5, %r120, 3;
	@%p5 bra 	$L__BB0_8;
	add.s32 	%r121, %r163, %r6;
	mad.lo.s32 	%r122, %r121, %r10, %r77;
	mul.wide.u32 	%rd38, %r122, 2;
	add.s64 	%rd39, %rd2, %rd38;
	ld.global.u16 	%rs42, [%rd39];
	mad.lo.s32 	%r123, %r163, %r83, %r144;
	mul.wide.u32 	%rd40, %r123, 2;
	add.s64 	%rd41, %rd1, %rd40;
	ld.global.u16 	%rs43, [%rd41];
	mad.lo.s16 	%rs44, %rs43, %rs42, %rs71;
	add.s32 	%r124, %r122, %r10;
	mul.wide.u32 	%rd42, %r124, 2;
	add.s64 	%rd43, %rd2, %rd42;
	ld.global.u16 	%rs45, [%rd43];
	add.s32 	%r125, %r123, %r83;
	mul.wide.u32 	%rd44, %r125, 2;
	add.s64 	%rd45, %rd1, %rd44;
	ld.global.u16 	%rs46, [%rd45];
	mad.lo.s16 	%rs47, %rs46, %rs45, %rs44;
	add.s32 	%r126, %r124, %r10;
	mul.wide.u32 	%rd46, %r126, 2;
	add.s64 	%rd47, %rd2, %rd46;
	ld.global.u16 	%rs48, [%rd47];
	add.s32 	%r127, %r125, %r83;
	mul.wide.u32 	%rd48, %r127, 2;
	add.s64 	%rd49, %rd1, %rd48;
	ld.global.u16 	%rs49, [%rd49];
	mad.lo.s16 	%rs50, %rs49, %rs48, %rs47;
	add.s32 	%r128, %r126, %r10;
	mul.wide.u32 	%rd50, %r128, 2;
	add.s64 	%rd51, %rd2, %rd50;
	ld.global.u16 	%rs51, [%rd51];
	add.s32 	%r129, %r127, %r83;
	mul.wide.u32 	%rd52, %r129, 2;
	add.s64 	%rd53, %rd1, %rd52;
	ld.global.u16 	%rs52, [%rd53];
	mad.lo.s16 	%rs71, %rs52, %rs51, %rs50;
	add.s32 	%r163, %r163, 4;
$L__BB0_8:
	and.b32  	%r130, %r83, 3;
	setp.eq.s32 	%p6, %r130, 0;
	@%p6 bra 	$L__BB0_13;
	setp.eq.s32 	%p7, %r130, 1;
	@%p7 bra 	$L__BB0_11;
	add.s32 	%r131, %r163, %r6;
	mad.lo.s32 	%r132, %r131, %r10, %r77;
	mul.wide.u32 	%rd54, %r132, 2;
	add.s64 	%rd55, %rd2, %rd54;
	ld.global.u16 	%rs54, [%rd55];
	mad.lo.s32 	%r133, %r163, %r83, %r144;
	mul.wide.u32 	%rd56, %r133, 2;
	add.s64 	%rd57, %rd1, %rd56;
	ld.global.u16 	%rs55, [%rd57];
	mad.lo.s16 	%rs56, %rs55, %rs54, %rs71;
	add.s32 	%r134, %r132, %r10;
	mul.wide.u32 	%rd58, %r134, 2;
	add.s64 	%rd59, %rd2, %rd58;
	ld.global.u16 	%rs57, [%rd59];
	add.s32 	%r135, %r133, %r83;
	mul.wide.u32 	%rd60, %r135, 2;
	add.s64 	%rd61, %rd1, %rd60;
	ld.global.u16 	%rs58, [%rd61];
	mad.lo.s16 	%rs71, %rs58, %rs57, %rs56;
	add.s32 	%r163, %r163, 2;
$L__BB0_11:
	and.b32  	%r136, %r83, 1;
	setp.eq.b32 	%p8, %r136, 1;
	not.pred 	%p9, %p8;
	@%p9 bra 	$L__BB0_13;
	add.s32 	%r137, %r163, %r6;
	mad.lo.s32 	%r138, %r137, %r10, %r77;
	mul.wide.u32 	%rd62, %r138, 2;
	add.s64 	%rd63, %rd2, %rd62;
	ld.global.u16 	%rs59, [%rd63];
	mad.lo.s32 	%r139, %r163, %r83, %r144;
	mul.wide.u32 	%rd64, %r139, 2;
	add.s64 	%rd65, %rd1, %rd64;
	ld.global.u16 	%rs60, [%rd65];
	mad.lo.s16 	%rs71, %rs60, %rs59, %rs71;
$L__BB0_13:
	add.s32 	%r144, %r144, 1;
	setp.ne.s32 	%p10, %r144, %r83;
	@%p10 bra 	$L__BB0_2;
$L__BB0_14:
	setp.ne.s16 	%p11, %rs71, 0;
	@%p11 bra 	$L__BB0_16;
	mov.u64 	%rd66, $str;
	cvta.global.u64 	%rd67, %rd66;
	mov.u64 	%rd68, $str$1;
	cvta.global.u64 	%rd69, %rd68;
	mov.u64 	%rd70, __unnamed_1;
	cvta.global.u64 	%rd71, %rd70;
	{ // callseq 0, 0
	.param .b64 param0;
	st.param.b64 	[param0], %rd67;
	.param .b64 param1;
	st.param.b64 	[param1], %rd69;
	.param .b32 param2;
	st.param.b32 	[param2], 35;
	.param .b64 param3;
	st.param.b64 	[param3], %rd71;
	.param .b64 param4;
	st.param.b64 	[param4], 1;
	call.uni 
	__assertfail, 
	(
	param0, 
	param1, 
	param2, 
	param3, 
	param4
	);
	} // callseq 0
$L__BB0_16:
	ld.param.u64 	%rd75, [_Z15par_convolutionPtS_S_jj_param_2];
	cvta.to.global.u64 	%rd72, %rd75;
	mul.lo.s32 	%r140, %r83, %r83;
	cvt.u16.u32 	%rs61, %r140;
	div.u16 	%rs62, %rs71, %rs61;
	add.s32 	%r141, %r1, %r6;
	add.s32 	%r142, %r1, %r5;
	mad.lo.s32 	%r143, %r141, %r10, %r142;
	mul.wide.u32 	%rd73, %r143, 2;
	add.s64 	%rd74, %rd72, %rd73;
	st.global.u16 	[%rd74], %rs62;
	ret;

}


// ===== COMPILED SASS (sm_100) =====

	.target	sm_100

	.elftype	@"ET_EXEC"


//--------------------- .note.nv.tkinfo           --------------------------
	.section	.note.nv.tkinfo,"",@"SHT_NOTE"
	.sectionflags	@"SHF_NOTE_NV_TKINFO"
	.tkinfo
        /*0018*/ 	.word	0x00000002
        /*0030*/ 	.string	""
        /*0030*/ 	.string	"ptxas"
        /*0030*/ 	.string	"Cuda compilation tools, release 13.0, V13.0.88"
        /*0030*/ 	.string	"Build cuda_13.0.r13.0/compiler.36424714_0"
        /*0030*/ 	.string	"-arch sm_100 -m 64 "



//--------------------- .note.nv.cuinfo           --------------------------
	.section	.note.nv.cuinfo,"",@"SHT_NOTE"
	.sectionflags	@"SHF_NOTE_NV_CUINFO"
        /*0018*/ 	.short	0x0002
        /*001a*/ 	.short	0x0064
        /*001c*/ 	.short	0x0082
	.zero		2


//--------------------- .nv.info                  --------------------------
	.section	.nv.info,"",@"SHT_CUDA_INFO"
	.align	4


	//----- nvinfo : EIATTR_REGCOUNT
	.align		4
        /*0000*/ 	.byte	0x04, 0x2f
        /*0002*/ 	.short	(.L_4 - .L_3)
	.align		4
.L_3:
        /*0004*/ 	.word	index@(_Z15par_convolutionPtS_S_jj)
        /*0008*/ 	.word	0x00000020


	//----- nvinfo : EIATTR_FRAME_SIZE
	.align		4
.L_4:
        /*000c*/ 	.byte	0x04, 0x11
        /*000e*/ 	.short	(.L_6 - .L_5)
	.align		4
.L_5:
        /*0010*/ 	.word	index@($__internal_0_$__cuda_sm20_div_u16)
        /*0014*/ 	.word	0x00000000


	//----- nvinfo : EIATTR_FRAME_SIZE
	.align		4
.L_6:
        /*0018*/ 	.byte	0x04, 0x11
        /*001a*/ 	.short	(.L_8 - .L_7)
	.align		4
.L_7:
        /*001c*/ 	.word	index@(_Z15par_convolutionPtS_S_jj)
        /*0020*/ 	.word	0x00000000


	//----- nvinfo : EIATTR_MIN_STACK_SIZE
	.align		4
.L_8:
        /*0024*/ 	.byte	0x04, 0x12
        /*0026*/ 	.short	(.L_10 - .L_9)
	.align		4
.L_9:
        /*0028*/ 	.word	index@(_Z15par_convolutionPtS_S_jj)
        /*002c*/ 	.word	0x00000000
.L_10:


//--------------------- .nv.compat                --------------------------
	.section	.nv.compat,"",@"SHT_CUDA_COMPAT_INFO"
	.align	4
        /*0000*/ 	.byte	0x02, 0x09, 0x00, 0x00, 0x02, 0x02, 0x01, 0x00, 0x02, 0x05, 0x05, 0x00, 0x03, 0x07, 0x01, 0x01
        /*0010*/ 	.byte	0x02, 0x03, 0x00, 0x00, 0x02, 0x06, 0x01, 0x00, 0x04, 0x0b, 0x08, 0x00, 0x01, 0x00, 0x00, 0x00
        /*0020*/ 	.byte	0x00, 0x00, 0x00, 0x00


//--------------------- .nv.info._Z15par_convolutionPtS_S_jj --------------------------
	.section	.nv.info._Z15par_convolutionPtS_S_jj,"",@"SHT_CUDA_INFO"
	.sectionflags	@""
	.align	4


	//----- nvinfo : EIATTR_CUDA_API_VERSION
	.align		4
        /*0000*/ 	.byte	0x04, 0x37
        /*0002*/ 	.short	(.L_12 - .L_11)
.L_11:
        /*0004*/ 	.word	0x00000082


	//----- nvinfo : EIATTR_KPARAM_INFO
	.align		4
.L_12:
        /*0008*/ 	.byte	0x04, 0x17
        /*000a*/ 	.short	(.L_14 - .L_13)
.L_13:
        /*000c*/ 	.word	0x00000000
        /*0010*/ 	.short	0x0004
        /*0012*/ 	.short	0x001c
        /*0014*/ 	.byte	0x00, 0xf0, 0x11, 0x00


	//----- nvinfo : EIATTR_KPARAM_INFO
	.align		4
.L_14:
        /*0018*/ 	.byte	0x04, 0x17
        /*001a*/ 	.short	(.L_16 - .L_15)
.L_15:
        /*001c*/ 	.word	0x00000000
        /*0020*/ 	.short	0x0003
        /*0022*/ 	.short	0x0018
        /*0024*/ 	.byte	0x00, 0xf0, 0x11, 0x00


	//----- nvinfo : EIATTR_KPARAM_INFO
	.align		4
.L_16:
        /*0028*/ 	.byte	0x04, 0x17
        /*002a*/ 	.short	(.L_18 - .L_17)
.L_17:
        /*002c*/ 	.word	0x00000000
        /*0030*/ 	.short	0x0002
        /*0032*/ 	.short	0x0010
        /*0034*/ 	.byte	0x00, 0xf5, 0x21, 0x00


	//----- nvinfo : EIATTR_KPARAM_INFO
	.align		4
.L_18:
        /*0038*/ 	.byte	0x04, 0x17
        /*003a*/ 	.short	(.L_20 - .L_19)
.L_19:
        /*003c*/ 	.word	0x00000000
        /*0040*/ 	.short	0x0001
        /*0042*/ 	.short	0x0008
        /*0044*/ 	.byte	0x00, 0xf5, 0x21, 0x00


	//----- nvinfo : EIATTR_KPARAM_INFO
	.align		4
.L_20:
        /*0048*/ 	.byte	0x04, 0x17
        /*004a*/ 	.short	(.L_22 - .L_21)
.L_21:
        /*004c*/ 	.word	0x00000000
        /*0050*/ 	.short	0x0000
        /*0052*/ 	.short	0x0000
        /*0054*/ 	.byte	0x00, 0xf5, 0x21, 0x00


	//----- nvinfo : EIATTR_SPARSE_MMA_MASK
	.align		4
.L_22:
        /*0058*/ 	.byte	0x03, 0x50
        /*005a*/ 	.short	0x0000


	//----- nvinfo : EIATTR_MAXREG_COUNT
	.align		4
        /*005c*/ 	.byte	0x03, 0x1b
        /*005e*/ 	.short	0x00ff


	//----- nvinfo : EIATTR_EXTERNS
	.align		4
        /*0060*/ 	.byte	0x04, 0x0f
        /*0062*/ 	.short	(.L_24 - .L_23)


	//   ....[0]....
	.align		4
.L_23:
        /*0064*/ 	.word	index@(__assertfail)


	//----- nvinfo : EIATTR_MERCURY_ISA_VERSION
	.align		4
.L_24:
        /*0068*/ 	.byte	0x03, 0x5f
        /*006a*/ 	.short	0x0101


	//----- nvinfo : EIATTR_VRC_CTA_INIT_COUNT
	.align		4
        /*006c*/ 	.byte	0x02, 0x4a
	.zero		1
	.zero		1


	//----- nvinfo : EIATTR_SYSCALL_OFFSETS
	.align		4
        /*0070*/ 	.byte	0x04, 0x46
        /*0072*/ 	.short	(.L_26 - .L_25)


	//   ....[0]....
.L_25:
        /*0074*/ 	.word	0x00001550


	//----- nvinfo : EIATTR_EXIT_INSTR_OFFSETS
	.align		4
.L_26:
        /*0078*/ 	.byte	0x04, 0x1c
        /*007a*/ 	.short	(.L_28 - .L_27)


	//   ....[0]....
.L_27:
        /*007c*/ 	.word	0x00001660


	//----- nvinfo : EIATTR_CRS_STACK_SIZE
	.align		4
.L_28:
        /*0080*/ 	.byte	0x04, 0x1e
        /*0082*/ 	.short	(.L_30 - .L_29)
.L_29:
        /*0084*/ 	.word	0x00000000


	//----- nvinfo : EIATTR_CBANK_PARAM_SIZE
	.align		4
.L_30:
        /*0088*/ 	.byte	0x03, 0x19
        /*008a*/ 	.short	0x0020


	//----- nvinfo : EIATTR_PARAM_CBANK
	.align		4
        /*008c*/ 	.byte	0x04, 0x0a
        /*008e*/ 	.short	(.L_32 - .L_31)
	.align		4
.L_31:
        /*0090*/ 	.word	index@(.nv.constant0._Z15par_convolutionPtS_S_jj)
        /*0094*/ 	.short	0x0380
        /*0096*/ 	.short	0x0020


	//----- nvinfo : EIATTR_SW_WAR
	.align		4
.L_32:
        /*0098*/ 	.byte	0x04, 0x36
        /*009a*/ 	.short	(.L_34 - .L_33)
.L_33:
        /*009c*/ 	.word	0x00000008
.L_34:


//--------------------- .nv.callgraph             --------------------------
	.section	.nv.callgraph,"",@"SHT_CUDA_CALLGRAPH"
	.align	4
	.sectionentsize	8
	.align		4
        /*0000*/ 	.word	0x00000000
	.align		4
        /*0004*/ 	.word	0xffffffff
	.align		4
        /*0008*/ 	.word	index@(_Z15par_convolutionPtS_S_jj)
	.align		4
        /*000c*/ 	.word	index@(__assertfail)
	.align		4
        /*0010*/ 	.word	0x00000000
	.align		4
        /*0014*/ 	.word	0xfffffffe
	.align		4
        /*0018*/ 	.word	0x00000000
	.align		4
        /*001c*/ 	.word	0xfffffffd
	.align		4
        /*0020*/ 	.word	0x00000000
	.align		4
        /*0024*/ 	.word	0xfffffffc


//--------------------- .nv.constant4             --------------------------
	.section	.nv.constant4,"a",@progbits
	.align	8
	.align		8
.nv.constant4:
        /*0000*/ 	.dword	__assertfail
	.align		8
        /*0008*/ 	.dword	__unnamed_1
	.align		8
        /*0010*/ 	.dword	$str
	.align		8
        /*0018*/ 	.dword	$str$1


//--------------------- .text._Z15par_convolutionPtS_S_jj --------------------------
	.section	.text._Z15par_convolutionPtS_S_jj,"ax",@progbits
	.align	128
        .global         _Z15par_convolutionPtS_S_jj
        .type           _Z15par_convolutionPtS_S_jj,@function
        .size           _Z15par_convolutionPtS_S_jj,(.L_x_10 - _Z15par_convolutionPtS_S_jj)
        .other          _Z15par_convolutionPtS_S_jj,@"STO_CUDA_ENTRY STV_DEFAULT"
_Z15par_convolutionPtS_S_jj:
.text._Z15par_convolutionPtS_S_jj:
[----:B------:R-:W0:Y:S01]  /*0000*/  LDC R1, c[0x0][0x37c] ;  /* 0x0000df00ff017b82 */ /* 0x000e220000000800 */
[----:B------:R-:W1:Y:S01]  /*0010*/  S2R R17, SR_TID.Y ;  /* 0x0000000000117919 */ /* 0x000e620000002200 */
[----:B------:R-:W2:Y:S06]  /*0020*/  LDCU UR11, c[0x0][0x39c] ;  /* 0x00007380ff0b77ac */ /* 0x000eac0008000800 */
[----:B------:R-:W3:Y:S01]  /*0030*/  S2UR UR6, SR_CTAID.X ;  /* 0x00000000000679c3 */ /* 0x000ee20000002500 */
[----:B------:R-:W-:Y:S01]  /*0040*/  PRMT R16, RZ, 0x7610, R16 ;  /* 0x00007610ff107816 */ /* 0x000fe20000000010 */
[----:B------:R-:W1:Y:S01]  /*0050*/  S2R R0, SR_CTAID.Y ;  /* 0x0000000000007919 */ /* 0x000e620000002600 */
[----:B------:R-:W4:Y:S01]  /*0060*/  LDCU UR8, c[0x0][0x360] ;  /* 0x00006c00ff0877ac */ /* 0x000f220008000800 */
[----:B------:R-:W5:Y:S01]  /*0070*/  S2R R14, SR_TID.X ;  /* 0x00000000000e7919 */ /* 0x000f620000002100 */
[----:B------:R-:W1:Y:S01]  /*0080*/  LDCU UR10, c[0x0][0x364] ;  /* 0x00006c80ff0a77ac */ /* 0x000e620008000800 */
[----:B------:R-:W5:Y:S01]  /*0090*/  S2R R3, SR_CTAID.X ;  /* 0x0000000000037919 */ /* 0x000f620000002500 */
[----:B------:R-:W4:Y:S01]  /*00a0*/  LDCU UR7, c[0x0][0x370] ;  /* 0x00006e00ff0777ac */ /* 0x000f220008000800 */
[----:B------:R-:W0:Y:S01]  /*00b0*/  LDCU.64 UR36, c[0x0][0x358] ;  /* 0x00006b00ff2477ac */ /* 0x000e220008000a00 */
[----:B--2---:R-:W-:-:S02]  /*00c0*/  UISETP.NE.AND UP0, UPT, UR11, URZ, UPT ;  /* 0x000000ff0b00728c */ /* 0x004fc4000bf05270 */
[----:B------:R-:W-:-:S04]  /*00d0*/  UIADD3 UR4, UPT, UPT, UR11, -0x1, URZ ;  /* 0xffffffff0b047890 */ /* 0x000fc8000fffe0ff */
[----:B------:R-:W-:Y:S02]  /*00e0*/  ULOP3.LUT UR9, UR4, 0xfffffffe, URZ, 0xc0, !UPT ;  /* 0xfffffffe04097892 */ /* 0x000fe4000f8ec0ff */
[----:B------:R-:W-:Y:S02]  /*00f0*/  USHF.R.U32.HI UR4, URZ, 0x1, UR4 ;  /* 0x00000001ff047899 */ /* 0x000fe40008011604 */
[----:B----4-:R-:W-:-:S04]  /*0100*/  UIMAD UR5, UR8, UR7, URZ ;  /* 0x00000007080572a4 */ /* 0x010fc8000f8e02ff */
[----:B------:R-:W-:Y:S01]  /*0110*/  UIADD3 UR38, UPT, UPT, UR5, UR9, URZ ;  /* 0x0000000905267290 */ /* 0x000fe2000fffe0ff */
[----:B-1----:R-:W-:Y:S02]  /*0120*/  IMAD R17, R0, UR10, R17 ;  /* 0x0000000a00117c24 */ /* 0x002fe4000f8e0211 */
[----:B-----5:R-:W-:Y:S01]  /*0130*/  IMAD R2, R3, UR8, R14 ;  /* 0x0000000803027c24 */ /* 0x020fe2000f8e020e */
[----:B---3--:R-:W-:Y:S08]  /*0140*/  BRA.U !UP0, `(.L_x_0) ;  /* 0x0000001108b47547 */ /* 0x008ff0000b800000 */
[----:B------:R-:W1:Y:S01]  /*0150*/  LDC R3, c[0x0][0x360] ;  /* 0x0000d800ff037b82 */ /* 0x000e620000000800 */
[----:B------:R-:W-:Y:S01]  /*0160*/  ULEA UR11, UR7, UR6, 0x1 ;  /* 0x00000006070b7291 */ /* 0x000fe2000f8e08ff */
[----:B------:R-:W-:Y:S01]  /*0170*/  IMAD.U32 R9, RZ, RZ, UR4 ;  /* 0x00000004ff097e24 */ /* 0x000fe2000f8e00ff */
[----:B------:R-:W-:Y:S01]  /*0180*/  UIADD3 UR10, UPT, UPT, UR6, UR7, URZ ;  /* 0x00000007060a7290 */ /* 0x000fe2000fffe0ff */
[----:B------:R-:W-:Y:S01]  /*0190*/  PRMT R16, RZ, 0x7610, R16 ;  /* 0x00007610ff107816 */ /* 0x000fe20000000010 */
[----:B------:R-:W-:Y:S02]  /*01a0*/  ULEA UR8, UR4, UR5, 0x1 ;  /* 0x0000000504087291 */ /* 0x000fe4000f8e08ff */
[----:B------:R-:W-:Y:S02]  /*01b0*/  UIMAD UR12, UR7, 0x3, UR6 ;  /* 0x00000003070c78a4 */ /* 0x000fe4000f8e0206 */
[----:B------:R-:W-:Y:S02]  /*01c0*/  ULEA UR13, UR7, UR6, 0x2 ;  /* 0x00000006070d7291 */ /* 0x000fe4000f8e10ff */
[----:B------:R-:W-:-:S02]  /*01d0*/  UIMAD UR14, UR7, 0x5, UR6 ;  /* 0x00000005070e78a4 */ /* 0x000fc4000f8e0206 */
[----:B------:R-:W-:Y:S02]  /*01e0*/  UIMAD UR15, UR7, 0x6, UR6 ;  /* 0x00000006070f78a4 */ /* 0x000fe4000f8e0206 */
[----:B------:R-:W-:Y:S02]  /*01f0*/  UIMAD UR5, UR7, 0x7, UR6 ;  /* 0x00000007070578a4 */ /* 0x000fe4000f8e0206 */
[----:B------:R-:W-:Y:S01]  /*0200*/  USHF.L.U32 UR6, UR8, 0x3, URZ ;  /* 0x0000000308067899 */ /* 0x000fe200080006ff */
[----:B------:R-:W-:Y:S01]  /*0210*/  UMOV UR4, URZ ;  /* 0x000000ff00047c82 */ /* 0x000fe20008000000 */
[C-C-:B-1----:R-:W-:Y:S02]  /*0220*/  IMAD R4, R3.reuse, UR11, R14.reuse ;  /* 0x0000000b03047c24 */ /* 0x142fe4000f8e020e */
[C-C-:B------:R-:W-:Y:S02]  /*0230*/  IMAD R0, R3.reuse, UR10, R14.reuse ;  /* 0x0000000a03007c24 */ /* 0x140fe4000f8e020e */
[----:B------:R-:W-:-:S02]  /*0240*/  IMAD R6, R3, UR12, R14 ;  /* 0x0000000c03067c24 */ /* 0x000fc4000f8e020e */
[C-C-:B------:R-:W-:Y:S02]  /*0250*/  IMAD R8, R3.reuse, UR13, R14.reuse ;  /* 0x0000000d03087c24 */ /* 0x140fe4000f8e020e */
[C-C-:B------:R-:W-:Y:S02]  /*0260*/  IMAD R10, R3.reuse, UR14, R14.reuse ;  /* 0x0000000e030a7c24 */ /* 0x140fe4000f8e020e */
[C-C-:B------:R-:W-:Y:S02]  /*0270*/  IMAD R12, R3.reuse, UR15, R14.reuse ;  /* 0x0000000f030c7c24 */ /* 0x140fe4000f8e020e */
[----:B------:R-:W-:Y:S02]  /*0280*/  IMAD R14, R3, UR5, R14 ;  /* 0x00000005030e7c24 */ /* 0x000fe4000f8e020e */
[C---:B------:R-:W-:Y:S02]  /*0290*/  IMAD R3, R17.reuse, UR38, R4 ;  /* 0x0000002611037c24 */ /* 0x040fe4000f8e0204 */
[----:B------:R-:W-:-:S02]  /*02a0*/  IMAD R4, R17, UR38, R6 ;  /* 0x0000002611047c24 */ /* 0x000fc4000f8e0206 */
[C---:B------:R-:W-:Y:S02]  /*02b0*/  IMAD R5, R17.reuse, UR38, R8 ;  /* 0x0000002611057c24 */ /* 0x040fe4000f8e0208 */
[C---:B------:R-:W-:Y:S02]  /*02c0*/  IMAD R6, R17.reuse, UR38, R10 ;  /* 0x0000002611067c24 */ /* 0x040fe4000f8e020a */
[----:B------:R-:W-:Y:S01]  /*02d0*/  IMAD R7, R17, UR38, R12 ;  /* 0x0000002611077c24 */ /* 0x000fe2000f8e020c */
[----:B------:R-:W-:Y:S01]  /*02e0*/  LEA R5, R9, R5, 0x3 ;  /* 0x0000000509057211 */ /* 0x000fe200078e18ff */
[C---:B------:R-:W-:Y:S02]  /*02f0*/  IMAD R8, R17.reuse, UR38, R14 ;  /* 0x0000002611087c24 */ /* 0x040fe4000f8e020e */
[----:B------:R-:W-:Y:S02]  /*0300*/  IMAD R0, R17, UR38, R0 ;  /* 0x0000002611007c24 */ /* 0x000fe4000f8e0200 */
[----:B------:R-:W-:-:S02]  /*0310*/  IMAD R3, R9, 0x4, R3 ;  /* 0x0000000409037824 */ /* 0x000fc400078e0203 */
[C---:B------:R-:W-:Y:S02]  /*0320*/  IMAD R4, R9.reuse, 0x6, R4 ;  /* 0x0000000609047824 */ /* 0x040fe400078e0204 */
[C---:B------:R-:W-:Y:S02]  /*0330*/  IMAD R6, R9.reuse, 0xa, R6 ;  /* 0x0000000a09067824 */ /* 0x040fe400078e0206 */
[C---:B------:R-:W-:Y:S02]  /*0340*/  IMAD R7, R9.reuse, 0xc, R7 ;  /* 0x0000000c09077824 */ /* 0x040fe400078e0207 */
[----:B------:R-:W-:Y:S02]  /*0350*/  IMAD R8, R9, 0xe, R8 ;  /* 0x0000000e09087824 */ /* 0x000fe400078e0208 */
[----:B------:R-:W-:-:S07]  /*0360*/  VIADD R9, R0, UR9 ;  /* 0x0000000900097c36 */ /* 0x000fce0008000000 */
.L_x_6:
[----:B------:R-:W1:Y:S01]  /*0370*/  LDCU UR12, c[0x0][0x39c] ;  /* 0x00007380ff0c77ac */ /* 0x000e620008000800 */
[----:B------:R-:W-:Y:S01]  /*0380*/  UMOV UR5, URZ ;  /* 0x000000ff00057c82 */ /* 0x000fe20008000000 */
[----:B-1----:R-:W-:-:S09]  /*0390*/  UISETP.GE.U32.AND UP0, UPT, UR12, 0x8, UPT ;  /* 0x000000080c00788c */ /* 0x002fd2000bf06070 */
[----:B------:R-:W-:Y:S05]  /*03a0*/  BRA.U !UP0, `(.L_x_1) ;  /* 0x0000000908347547 */ /* 0x000fea000b800000 */
[----:B------:R-:W1:Y:S01]  /*03b0*/  LDCU UR5, c[0x0][0x39c] ;  /* 0x00007380ff0577ac */ /* 0x000e620008000800 */
[----:B------:R-:W-:Y:S01]  /*03c0*/  IMAD R26, R17, UR38, R2 ;  /* 0x00000026111a7c24 */ /* 0x000fe2000f8e0202 */
[----:B------:R-:W-:Y:S01]  /*03d0*/  IADD3 R10, PT, PT, R3, UR4, RZ ;  /* 0x00000004030a7c10 */ /* 0x000fe2000fffe0ff */
[----:B------:R-:W-:Y:S01]  /*03e0*/  VIADD R0, R9, UR4 ;  /* 0x0000000409007c36 */ /* 0x000fe20008000000 */
[----:B------:R-:W-:Y:S01]  /*03f0*/  IADD3 R22, PT, PT, R5, UR4, RZ ;  /* 0x0000000405167c10 */ /* 0x000fe2000fffe0ff */
[----:B------:R-:W-:Y:S01]  /*0400*/  VIADD R11, R4, UR4 ;  /* 0x00000004040b7c36 */ /* 0x000fe20008000000 */
[----:B------:R-:W-:Y:S01]  /*0410*/  IADD3 R24, PT, PT, R7, UR4, RZ ;  /* 0x0000000407187c10 */ /* 0x000fe2000fffe0ff */
[----:B------:R-:W-:Y:S01]  /*0420*/  VIADD R23, R6, UR4 ;  /* 0x0000000406177c36 */ /* 0x000fe20008000000 */
[----:B------:R-:W-:Y:S01]  /*0430*/  IADD3 R26, PT, PT, R26, UR4, RZ ;  /* 0x000000041a1a7c10 */ /* 0x000fe2000fffe0ff */
[----:B------:R-:W-:Y:S01]  /*0440*/  VIADD R25, R8, UR4 ;  /* 0x0000000408197c36 */ /* 0x000fe20008000000 */
[----:B------:R-:W-:-:S02]  /*0450*/  UIADD3 UR13, UPT, UPT, UR4, UR12, URZ ;  /* 0x0000000c040d7290 */ /* 0x000fc4000fffe0ff */
[----:B------:R-:W-:Y:S02]  /*0460*/  ULEA UR14, UR12, UR4, 0x1 ;  /* 0x000000040c0e7291 */ /* 0x000fe4000f8e08ff */
[----:B------:R-:W-:Y:S02]  /*0470*/  UIMAD UR15, UR12, 0x3, UR4 ;  /* 0x000000030c0f78a4 */ /* 0x000fe4000f8e0204 */
[----:B------:R-:W-:Y:S02]  /*0480*/  ULEA UR16, UR12, UR4, 0x2 ;  /* 0x000000040c107291 */ /* 0x000fe4000f8e10ff */
[----:B-1----:R-:W-:Y:S02]  /*0490*/  ULOP3.LUT UR5, UR5, 0xfffffff8, URZ, 0xc0, !UPT ;  /* 0xfffffff805057892 */ /* 0x002fe4000f8ec0ff */
[----:B------:R-:W-:Y:S02]  /*04a0*/  UIMAD UR17, UR12, 0x5, UR4 ;  /* 0x000000050c1178a4 */ /* 0x000fe4000f8e0204 */
[----:B------:R-:W-:-:S02]  /*04b0*/  UIADD3 UR7, UPT, UPT, -UR5, URZ, URZ ;  /* 0x000000ff05077290 */ /* 0x000fc4000fffe1ff */
[----:B------:R-:W-:Y:S02]  /*04c0*/  UIMAD UR18, UR12, 0x6, UR4 ;  /* 0x000000060c1278a4 */ /* 0x000fe4000f8e0204 */
[----:B------:R-:W-:Y:S01]  /*04d0*/  UIMAD UR19, UR12, 0x7, UR4 ;  /* 0x000000070c1378a4 */ /* 0x000fe2000f8e0204 */
[----:B------:R-:W1:Y:S01]  /*04e0*/  LDCU.128 UR8, c[0x0][0x380] ;  /* 0x00007000ff0877ac */ /* 0x000e620008000c00 */
[----:B------:R-:W-:-:S10]  /*04f0*/  UMOV UR5, UR4 ;  /* 0x0000000400057c82 */ /* 0x000fd40008000000 */
.L_x_2:
[----:B-1----:R-:W-:Y:S01]  /*0500*/  UIMAD.WIDE.U32 UR20, UR5, 0x2, UR10 ;  /* 0x00000002051478a5 */ /* 0x002fe2000f8e000a */
[----:B------:R-:W-:Y:S02]  /*0510*/  IMAD.MOV.U32 R21, RZ, RZ, 0x2 ;  /* 0x00000002ff157424 */ /* 0x000fe400078e00ff */
[----:B------:R-:W-:Y:S02]  /*0520*/  HFMA2 R15, -RZ, RZ, 0, 1.1920928955078125e-07 ;  /* 0x00000002ff0f7431 */ /* 0x000fe400000001ff */
[----:B------:R-:W-:Y:S01]  /*0530*/  IMAD.WIDE.U32 R20, R26, R21, UR8 ;  /* 0x000000081a147e25 */ /* 0x000fe2000f8e0015 */
[----:B------:R-:W-:-:S03]  /*0540*/  MOV R12, UR20 ;  /* 0x00000014000c7c02 */ /* 0x000fc60008000f00 */
[----:B------:R-:W-:Y:S01]  /*0550*/  IMAD.U32 R13, RZ, RZ, UR21 ;  /* 0x00000015ff0d7e24 */ /* 0x000fe2000f8e00ff */
[----:B------:R-:W-:Y:S01]  /*0560*/  UIMAD.WIDE.U32 UR20, UR13, 0x2, UR10 ;  /* 0x000000020d1478a5 */ /* 0x000fe2000f8e000a */
[----:B0-----:R-:W2:Y:S04]  /*0570*/  LDG.E.U16 R29, desc[UR36][R20.64] ;  /* 0x00000024141d7981 */ /* 0x001ea8000c1e1500 */
[----:B------:R0:W3:Y:S01]  /*0580*/  LDG.E.U16 R27, desc[UR36][R12.64] ;  /* 0x000000240c1b7981 */ /* 0x0000e2000c1e1500 */
[----:B------:R-:W-:Y:S02]  /*0590*/  IMAD.U32 R14, RZ, RZ, UR20 ;  /* 0x00000014ff0e7e24 */ /* 0x000fe4000f8e00ff */
[----:B0-----:R-:W-:Y:S01]  /*05a0*/  IMAD.WIDE.U32 R12, R0, R15, UR8 ;  /* 0x00000008000c7e25 */ /* 0x001fe2000f8e000f */
[----:B------:R-:W-:-:S04]  /*05b0*/  MOV R15, UR21 ;  /* 0x00000015000f7c02 */ /* 0x000fc80008000f00 */
[----:B------:R2:W4:Y:S04]  /*05c0*/  LDG.E.U16 R28, desc[UR36][R12.64] ;  /* 0x000000240c1c7981 */ /* 0x000528000c1e1500 */
[----:B------:R-:W5:Y:S01]  /*05d0*/  LDG.E.U16 R14, desc[UR36][R14.64] ;  /* 0x000000240e0e7981 */ /* 0x000f62000c1e1500 */
[----:B------:R-:W-:Y:S01]  /*05e0*/  PRMT R16, R16, 0x9910, RZ ;  /* 0x0000991010107816 */ /* 0x000fe200000000ff */
[----:B------:R-:W-:Y:S01]  /*05f0*/  UIMAD.WIDE.U32 UR20, UR14, 0x2, UR10 ;  /* 0x000000020e1478a5 */ /* 0x000fe2000f8e000a */
[----:B------:R-:W-:-:S04]  /*0600*/  IMAD.MOV.U32 R19, RZ, RZ, 0x2 ;  /* 0x00000002ff137424 */ /* 0x000fc800078e00ff */
[----:B------:R-:W-:Y:S01]  /*0610*/  IMAD.WIDE.U32 R18, R10, R19, UR8 ;  /* 0x000000080a127e25 */ /* 0x000fe2000f8e0013 */
[----:B------:R-:W-:-:S03]  /*0620*/  MOV R20, UR20 ;  /* 0x0000001400147c02 */ /* 0x000fc60008000f00 */
[----:B------:R-:W-:Y:S01]  /*0630*/  IMAD.U32 R21, RZ, RZ, UR21 ;  /* 0x00000015ff157e24 */ /* 0x000fe2000f8e00ff */
[----:B------:R-:W-:Y:S01]  /*0640*/  UIMAD.WIDE.U32 UR20, UR15, 0x2, UR10 ;  /* 0x000000020f1478a5 */ /* 0x000fe2000f8e000a */
[----:B------:R0:W5:Y:S04]  /*0650*/  LDG.E.U16 R15, desc[UR36][R18.64] ;  /* 0x00000024120f7981 */ /* 0x000168000c1e1500 */
[----:B------:R-:W5:Y:S01]  /*0660*/  LDG.E.U16 R20, desc[UR36][R20.64] ;  /* 0x0000002414147981 */ /* 0x000f62000c1e1500 */
[----:B--2---:R-:W-:Y:S02]  /*0670*/  PRMT R12, R29, 0x9910, RZ ;  /* 0x000099101d0c7816 */ /* 0x004fe400000000ff */
[----:B---3--:R-:W-:Y:S02]  /*0680*/  PRMT R13, R27, 0x9910, RZ ;  /* 0x000099101b0d7816 */ /* 0x008fe400000000ff */
[----:B------:R-:W-:Y:S01]  /*0690*/  MOV R27, R16 ;  /* 0x00000010001b7202 */ /* 0x000fe20000000f00 */
[----:B------:R-:W-:-:S04]  /*06a0*/  IMAD.MOV.U32 R16, RZ, RZ, 0x2 ;  /* 0x00000002ff107424 */ /* 0x000fc800078e00ff */
[----:B------:R-:W-:Y:S01]  /*06b0*/  IMAD R27, R12, R13, R27 ;  /* 0x0000000d0c1b7224 */ /* 0x000fe200078e021b */
[----:B------:R-:W-:Y:S01]  /*06c0*/  MOV R12, UR20 ;  /* 0x00000014000c7c02 */ /* 0x000fe20008000f00 */
[----:B0-----:R-:W-:-:S04]  /*06d0*/  IMAD.WIDE.U32 R18, R11, R16, UR8 ;  /* 0x000000080b127e25 */ /* 0x001fc8000f8e0010 */
[----:B------:R-:W-:Y:S01]  /*06e0*/  IMAD.U32 R13, RZ, RZ, UR21 ;  /* 0x00000015ff0d7e24 */ /* 0x000fe2000f8e00ff */
[----:B------:R-:W2:Y:S01]  /*06f0*/  LDG.E.U16 R16, desc[UR36][R18.64] ;  /* 0x0000002412107981 */ /* 0x000ea2000c1e1500 */
[----:B----4-:R-:W-:Y:S02]  /*0700*/  PRMT R28, R28, 0x9910, RZ ;  /* 0x000099101c1c7816 */ /* 0x010fe400000000ff */
[----:B-----5:R-:W-:Y:S01]  /*0710*/  PRMT R29, R14, 0x9910, RZ ;  /* 0x000099100e1d7816 */ /* 0x020fe200000000ff */
[----:B------:R0:W3:Y:S01]  /*0720*/  LDG.E.U16 R21, desc[UR36][R12.64] ;  /* 0x000000240c157981 */ /* 0x0000e2000c1e1500 */
[----:B------:R-:W-:Y:S01]  /*0730*/  PRMT R14, R27, 0x9910, RZ ;  /* 0x000099101b0e7816 */ /* 0x000fe200000000ff */
[----:B------:R-:W-:Y:S01]  /*0740*/  UIMAD.WIDE.U32 UR20, UR16, 0x2, UR10 ;  /* 0x00000002101478a5 */ /* 0x000fe2000f8e000a */
[----:B------:R-:W-:Y:S01]  /*0750*/  MOV R27, R28 ;  /* 0x0000001c001b7202 */ /* 0x000fe20000000f00 */
[----:B------:R-:W-:Y:S02]  /*0760*/  IMAD.MOV.U32 R28, RZ, RZ, R29 ;  /* 0x000000ffff1c7224 */ /* 0x000fe400078e001d */
[----:B------:R-:W-:-:S02]  /*0770*/  HFMA2 R29, -RZ, RZ, 0, 1.1920928955078125e-07 ;  /* 0x00000002ff1d7431 */ /* 0x000fc400000001ff */
[----:B------:R-:W-:Y:S02]  /*0780*/  IMAD R14, R27, R28, R14 ;  /* 0x0000001c1b0e7224 */ /* 0x000fe400078e020e */
[----:B0-----:R-:W-:Y:S01]  /*0790*/  IMAD.U32 R12, RZ, RZ, UR20 ;  /* 0x00000014ff0c7e24 */ /* 0x001fe2000f8e00ff */
[----:B------:R-:W-:Y:S01]  /*07a0*/  MOV R13, UR21 ;  /* 0x00000015000d7c02 */ /* 0x000fe20008000f00 */
[----:B------:R-:W-:-:S04]  /*07b0*/  IMAD.WIDE.U32 R18, R22, R29, UR8 ;  /* 0x0000000816127e25 */ /* 0x000fc8000f8e001d */
[----:B------:R0:W4:Y:S04]  /*07c0*/  LDG.E.U16 R27, desc[UR36][R12.64] ;  /* 0x000000240c1b7981 */ /* 0x000128000c1e1500 */
[----:B------:R-:W5:Y:S01]  /*07d0*/  LDG.E.U16 R18, desc[UR36][R18.64] ;  /* 0x0000002412127981 */ /* 0x000f62000c1e1500 */
[----:B------:R-:W-:Y:S01]  /*07e0*/  PRMT R20, R20, 0x9910, RZ ;  /* 0x0000991014147816 */ /* 0x000fe200000000ff */
[----:B------:R-:W-:Y:S01]  /*07f0*/  UIMAD.WIDE.U32 UR20, UR17, 0x2, UR10 ;  /* 0x00000002111478a5 */ /* 0x000fe2000f8e000a */
[----:B------:R-:W-:Y:S02]  /*0800*/  PRMT R15, R15, 0x9910, RZ ;  /* 0x000099100f0f7816 */ /* 0x000fe400000000ff */
[----:B------:R-:W-:Y:S01]  /*0810*/  PRMT R28, R14, 0x9910, RZ ;  /* 0x000099100e1c7816 */ /* 0x000fe200000000ff */
[----:B------:R-:W-:Y:S01]  /*0820*/  IMAD.MOV.U32 R14, RZ, RZ, R20 ;  /* 0x000000ffff0e7224 */ /* 0x000fe200078e0014 */
[----:B------:R-:W-:Y:S01]  /*0830*/  MOV R20, 0x2 ;  /* 0x0000000200147802 */ /* 0x000fe20000000f00 */
[----:B0-----:R-:W-:Y:S01]  /*0840*/  IMAD.U32 R12, RZ, RZ, UR20 ;  /* 0x00000014ff0c7e24 */ /* 0x001fe2000f8e00ff */
[----:B------:R-:W-:Y:S01]  /*0850*/  MOV R13, UR21 ;  /* 0x00000015000d7c02 */ /* 0x000fe20008000f00 */
[----:B------:R-:W-:Y:S01]  /*0860*/  IMAD R28, R15, R14, R28 ;  /* 0x0000000e0f1c7224 */ /* 0x000fe200078e021c */
[----:B------:R-:W-:Y:S01]  /*0870*/  UIMAD.WIDE.U32 UR20, UR18, 0x2, UR10 ;  /* 0x00000002121478a5 */ /* 0x000fe2000f8e000a */
[----:B------:R-:W-:-:S02]  /*0880*/  IMAD.WIDE.U32 R14, R23, R20, UR8 ;  /* 0x00000008170e7e25 */ /* 0x000fc4000f8e0014 */
[----:B------:R0:W4:Y:S01]  /*0890*/  LDG.E.U16 R20, desc[UR36][R12.64] ;  /* 0x000000240c147981 */ /* 0x000122000c1e1500 */
[----:B------:R-:W-:-:S03]  /*08a0*/  PRMT R28, R28, 0x9910, RZ ;  /* 0x000099101c1c7816 */ /* 0x000fc600000000ff */
[----:B------:R1:W4:Y:S01]  /*08b0*/  LDG.E.U16 R19, desc[UR36][R14.64] ;  /* 0x000000240e137981 */ /* 0x000322000c1e1500 */
[----:B0-----:R-:W-:Y:S01]  /*08c0*/  MOV R12, UR20 ;  /* 0x00000014000c7c02 */ /* 0x001fe20008000f00 */
[----:B------:R-:W-:Y:S01]  /*08d0*/  IMAD.U32 R13, RZ, RZ, UR21 ;  /* 0x00000015ff0d7e24 */ /* 0x000fe2000f8e00ff */
[----:B------:R-:W-:Y:S01]  /*08e0*/  UIMAD.WIDE.U32 UR20, UR19, 0x2, UR10 ;  /* 0x00000002131478a5 */ /* 0x000fe2000f8e000a */
[----:B--2---:R-:W-:Y:S02]  /*08f0*/  PRMT R16, R16, 0x9910, RZ ;  /* 0x0000991010107816 */ /* 0x004fe400000000ff */
[----:B---3--:R-:W-:-:S03]  /*0900*/  PRMT R29, R21, 0x9910, RZ ;  /* 0x00009910151d7816 */ /* 0x008fc600000000ff */
[----:B------:R-:W-:Y:S01]  /*0910*/  IMAD.MOV.U32 R21, RZ, RZ, R16 ;  /* 0x000000ffff157224 */ /* 0x000fe200078e0010 */
[----:B------:R-:W-:Y:S01]  /*0920*/  MOV R16, R29 ;  /* 0x0000001d00107202 */ /* 0x000fe20000000f00 */
[----:B------:R-:W-:-:S04]  /*0930*/  IMAD.MOV.U32 R29, RZ, RZ, 0x2 ;  /* 0x00000002ff1d7424 */ /* 0x000fc800078e00ff */
[----:B-1----:R-:W-:-:S04]  /*0940*/  IMAD.WIDE.U32 R14, R24, R29, UR8 ;  /* 0x00000008180e7e25 */ /* 0x002fc8000f8e001d */
[----:B------:R-:W-:Y:S02]  /*0950*/  IMAD R28, R21, R16, R28 ;  /* 0x00000010151c7224 */ /* 0x000fe400078e021c */
[----:B------:R4:W2:Y:S04]  /*0960*/  LDG.E.U16 R21, desc[UR36][R12.64] ;  /* 0x000000240c157981 */ /* 0x0008a8000c1e1500 */
[----:B------:R0:W3:Y:S01]  /*0970*/  LDG.E.U16 R16, desc[UR36][R14.64] ;  /* 0x000000240e107981 */ /* 0x0000e2000c1e1500 */
[----:B-----5:R-:W-:Y:S02]  /*0980*/  PRMT R29, R18, 0x9910, RZ ;  /* 0x00009910121d7816 */ /* 0x020fe400000000ff */
[----:B----4-:R-:W-:Y:S02]  /*0990*/  PRMT R12, R27, 0x9910, RZ ;  /* 0x000099101b0c7816 */ /* 0x010fe400000000ff */
[----:B------:R-:W-:Y:S01]  /*09a0*/  MOV R27, R29 ;  /* 0x0000001d001b7202 */ /* 0x000fe20000000f00 */
[----:B------:R-:W-:Y:S01]  /*09b0*/  HFMA2 R29, -RZ, RZ, 0, 1.1920928955078125e-07 ;  /* 0x00000002ff1d7431 */ /* 0x000fe200000001ff */
[----:B------:R-:W-:Y:S01]  /*09c0*/  PRMT R18, R28, 0x9910, RZ ;  /* 0x000099101c127816 */ /* 0x000fe200000000ff */
[----:B------:R-:W-:Y:S01]  /*09d0*/  IMAD.MOV.U32 R28, RZ, RZ, R12 ;  /* 0x000000ffff1c7224 */ /* 0x000fe200078e000c */
[----:B------:R-:W-:Y:S01]  /*09e0*/  MOV R13, UR21 ;  /* 0x00000015000d7c02 */ /* 0x000fe20008000f00 */
[----:B------:R-:W-:-:S02]  /*09f0*/  IMAD.U32 R12, RZ, RZ, UR20 ;  /* 0x00000014ff0c7e24 */ /* 0x000fc4000f8e00ff */
[----:B0-----:R-:W-:-:S04]  /*0a00*/  IMAD.WIDE.U32 R14, R25, R29, UR8 ;  /* 0x00000008190e7e25 */ /* 0x001fc8000f8e001d */
[----:B------:R0:W4:Y:S04]  /*0a10*/  LDG.E.U16 R12, desc[UR36][R12.64] ;  /* 0x000000240c0c7981 */ /* 0x000128000c1e1500 */
[----:B------:R2:W5:Y:S01]  /*0a20*/  LDG.E.U16 R14, desc[UR36][R14.64] ;  /* 0x000000240e0e7981 */ /* 0x000562000c1e1500 */
[----:B------:R-:W-:Y:S01]  /*0a30*/  IMAD R18, R27, R28, R18 ;  /* 0x0000001c1b127224 */ /* 0x000fe200078e0212 */
[----:B------:R-:W-:Y:S02]  /*0a40*/  PRMT R19, R19, 0x9910, RZ ;  /* 0x0000991013137816 */ /* 0x000fe400000000ff */
[----:B------:R-:W-:Y:S02]  /*0a50*/  PRMT R20, R20, 0x9910, RZ ;  /* 0x0000991014147816 */ /* 0x000fe400000000ff */
[----:B------:R-:W-:-:S05]  /*0a60*/  PRMT R18, R18, 0x9910, RZ ;  /* 0x0000991012127816 */ /* 0x000fca00000000ff */
[----:B------:R-:W-:-:S05]  /*0a70*/  IMAD R18, R19, R20, R18 ;  /* 0x0000001413127224 */ /* 0x000fca00078e0212 */
[----:B0-----:R-:W-:Y:S01]  /*0a80*/  PRMT R13, R18, 0x9910, RZ ;  /* 0x00009910120d7816 */ /* 0x001fe200000000ff */
[----:B------:R-:W-:-:S04]  /*0a90*/  UIADD3 UR7, UPT, UPT, UR7, 0x8, URZ ;  /* 0x0000000807077890 */ /* 0x000fc8000fffe0ff */
[----:B------:R-:W-:Y:S01]  /*0aa0*/  UISETP.NE.AND UP0, UPT, UR7, URZ, UPT ;  /* 0x000000ff0700728c */ /* 0x000fe2000bf05270 */
[----:B------:R-:W-:Y:S01]  /*0ab0*/  VIADD R0, R0, UR6 ;  /* 0x0000000600007c36 */ /* 0x000fe20008000000 */
[----:B------:R-:W-:Y:S01]  /*0ac0*/  IADD3 R10, PT, PT, R10, UR6, RZ ;  /* 0x000000060a0a7c10 */ /* 0x000fe2000fffe0ff */
[----:B------:R-:W-:Y:S01]  /*0ad0*/  VIADD R11, R11, UR6 ;  /* 0x000000060b0b7c36 */ /* 0x000fe20008000000 */
[----:B------:R-:W-:Y:S01]  /*0ae0*/  IADD3 R22, PT, PT, R22, UR6, RZ ;  /* 0x0000000616167c10 */ /* 0x000fe2000fffe0ff */
[----:B------:R-:W-:Y:S01]  /*0af0*/  VIADD R23, R23, UR6 ;  /* 0x0000000617177c36 */ /* 0x000fe20008000000 */
[----:B------:R-:W-:Y:S01]  /*0b00*/  IADD3 R24, PT, PT, R24, UR6, RZ ;  /* 0x0000000618187c10 */ /* 0x000fe2000fffe0ff */
[----:B------:R-:W-:Y:S01]  /*0b10*/  VIADD R25, R25, UR6 ;  /* 0x0000000619197c36 */ /* 0x000fe20008000000 */
[----:B------:R-:W-:Y:S01]  /*0b20*/  IADD3 R26, PT, PT, R26, UR6, RZ ;  /* 0x000000061a1a7c10 */ /* 0x000fe2000fffe0ff */
[----:B------:R-:W-:Y:S02]  /*0b30*/  ULEA UR13, UR12, UR13, 0x3 ;  /* 0x0000000d0c0d7291 */ /* 0x000fe4000f8e18ff */
[----:B------:R-:W-:-:S02]  /*0b40*/  ULEA UR14, UR12, UR14, 0x3 ;  /* 0x0000000e0c0e7291 */ /* 0x000fc4000f8e18ff */
[----:B------:R-:W-:Y:S02]  /*0b50*/  ULEA UR15, UR12, UR15, 0x3 ;  /* 0x0000000f0c0f7291 */ /* 0x000fe4000f8e18ff */
[----:B------:R-:W-:Y:S02]  /*0b60*/  ULEA UR16, UR12, UR16, 0x3 ;  /* 0x000000100c107291 */ /* 0x000fe4000f8e18ff */
[----:B------:R-:W-:Y:S02]  /*0b70*/  ULEA UR17, UR12, UR17, 0x3 ;  /* 0x000000110c117291 */ /* 0x000fe4000f8e18ff */
[----:B------:R-:W-:Y:S02]  /*0b80*/  ULEA UR18, UR12, UR18, 0x3 ;  /* 0x000000120c127291 */ /* 0x000fe4000f8e18ff */
[----:B------:R-:W-:Y:S02]  /*0b90*/  ULEA UR19, UR12, UR19, 0x3 ;  /* 0x000000130c137291 */ /* 0x000fe4000f8e18ff */
[----:B------:R-:W-:Y:S01]  /*0ba0*/  ULEA UR5, UR12, UR5, 0x3 ;  /* 0x000000050c057291 */ /* 0x000fe2000f8e18ff */
[----:B--2---:R-:W-:-:S02]  /*0bb0*/  PRMT R15, R21, 0x9910, RZ ;  /* 0x00009910150f7816 */ /* 0x004fc400000000ff */
[----:B---3--:R-:W-:-:S05]  /*0bc0*/  PRMT R16, R16, 0x9910, RZ ;  /* 0x0000991010107816 */ /* 0x008fca00000000ff */
[----:B------:R-:W-:Y:S01]  /*0bd0*/  IMAD R13, R16, R15, R13 ;  /* 0x0000000f100d7224 */ /* 0x000fe200078e020d */
[----:B----4-:R-:W-:Y:S02]  /*0be0*/  PRMT R15, R12, 0x9910, RZ ;  /* 0x000099100c0f7816 */ /* 0x010fe400000000ff */
[----:B-----5:R-:W-:Y:S02]  /*0bf0*/  PRMT R14, R14, 0x9910, RZ ;  /* 0x000099100e0e7816 */ /* 0x020fe400000000ff */
[----:B------:R-:W-:-:S03]  /*0c00*/  PRMT R12, R13, 0x9910, RZ ;  /* 0x000099100d0c7816 */ /* 0x000fc600000000ff */
[----:B------:R-:W-:Y:S01]  /*0c10*/  IMAD.MOV.U32 R13, RZ, RZ, R14 ;  /* 0x000000ffff0d7224 */ /* 0x000fe200078e000e */
[----:B------:R-:W-:-:S05]  /*0c20*/  MOV R14, R15 ;  /* 0x0000000f000e7202 */ /* 0x000fca0000000f00 */
[----:B------:R-:W-:-:S05]  /*0c30*/  IMAD R12, R13, R14, R12 ;  /* 0x0000000e0d0c7224 */ /* 0x000fca00078e020c */
[----:B------:R-:W-:Y:S01]  /*0c40*/  PRMT R16, R12, 0x7610, R16 ;  /* 0x000076100c107816 */ /* 0x000fe20000000010 */
[----:B------:R-:W-:Y:S06]  /*0c50*/  BRA.U UP0, `(.L_x_2) ;  /* 0xfffffff900287547 */ /* 0x000fec000b83ffff */
[----:B------:R-:W0:Y:S02]  /*0c60*/  LDCU UR5, c[0x0][0x39c] ;  /* 0x00007380ff0577ac */ /* 0x000e240008000800 */
[----:B0-----:R-:W-:-:S12]  /*0c70*/  ULOP3.LUT UR5, UR5, 0xfffffff8, URZ, 0xc0, !UPT ;  /* 0xfffffff805057892 */ /* 0x001fd8000f8ec0ff */
.L_x_1:
[----:B------:R-:W1:Y:S02]  /*0c80*/  LDCU UR7, c[0x0][0x39c] ;  /* 0x00007380ff0777ac */ /* 0x000e640008000800 */
[----:B-1----:R-:W-:-:S04]  /*0c90*/  ULOP3.LUT UR7, UR7, 0x7, URZ, 0xc0, !UPT ;  /* 0x0000000707077892 */ /* 0x002fc8000f8ec0ff */
[----:B------:R-:W-:-:S09]  /*0ca0*/  UISETP.NE.AND UP0, UPT, UR7, URZ, UPT ;  /* 0x000000ff0700728c */ /* 0x000fd2000bf05270 */
[----:B------:R-:W-:Y:S05]  /*0cb0*/  BRA.U !UP0, `(.L_x_3) ;  /* 0x0000000508cc7547 */ /* 0x000fea000b800000 */
[----:B------:R-:W-:Y:S01]  /*0cc0*/  UIADD3 UR7, UPT, UPT, UR7, -0x1, URZ ;  /* 0xffffffff07077890 */ /* 0x000fe2000fffe0ff */
[----:B------:R-:W-:Y:S01]  /*0cd0*/  VIADD R0, R2, UR4 ;  /* 0x0000000402007c36 */ /* 0x000fe20008000000 */
[----:B------:R-:W-:Y:S02]  /*0ce0*/  ULOP3.LUT UP1, UR10, UR12, 0x3, URZ, 0xc0, !UPT ;  /* 0x000000030c0a7892 */ /* 0x000fe4000f82c0ff */
[----:B------:R-:W-:-:S09]  /*0cf0*/  UISETP.GE.U32.AND UP0, UPT, UR7, 0x3, UPT ;  /* 0x000000030700788c */ /* 0x000fd2000bf06070 */
[----:B------:R-:W-:Y:S05]  /*0d00*/  BRA.U !UP0, `(.L_x_4) ;  /* 0x0000000108dc7547 */ /* 0x000fea000b800000 */
[----:B------:R-:W1:Y:S01]  /*0d10*/  LDCU.128 UR16, c[0x0][0x380] ;  /* 0x00007000ff1077ac */ /* 0x000e620008000c00 */
[----:B------:R-:W-:Y:S01]  /*0d20*/  IADD3 R13, PT, PT, R17, UR5, RZ ;  /* 0x00000005110d7c10 */ /* 0x000fe2000fffe0ff */
[----:B------:R-:W-:-:S04]  /*0d30*/  UIMAD UR7, UR5, UR12, UR4 ;  /* 0x0000000c050772a4 */ /* 0x000fc8000f8e0204 */
[----:B------:R-:W-:Y:S01]  /*0d40*/  IMAD R13, R13, UR38, R0 ;  /* 0x000000260d0d7c24 */ /* 0x000fe2000f8e0200 */
[----:B-1----:R-:W-:Y:S01]  /*0d50*/  UIMAD.WIDE.U32 UR8, UR7, 0x2, UR18 ;  /* 0x00000002070878a5 */ /* 0x002fe2000f8e0012 */
[----:B------:R-:W-:Y:S01]  /*0d60*/  MOV R11, UR17 ;  /* 0x00000011000b7c02 */ /* 0x000fe20008000f00 */
[----:B------:R-:W-:Y:S01]  /*0d70*/  IMAD.U32 R10, RZ, RZ, UR16 ;  /* 0x00000010ff0a7e24 */ /* 0x000fe2000f8e00ff */
[----:B------:R-:W-:-:S03]  /*0d80*/  UIADD3 UR7, UPT, UPT, UR7, UR12, URZ ;  /* 0x0000000c07077290 */ /* 0x000fc6000fffe0ff */
[----:B------:R-:W-:Y:S01]  /*0d90*/  IMAD.U32 R18, RZ, RZ, UR8 ;  /* 0x00000008ff127e24 */ /* 0x000fe2000f8e00ff */
[----:B------:R-:W-:Y:S01]  /*0da0*/  MOV R19, UR9 ;  /* 0x0000000900137c02 */ /* 0x000fe20008000f00 */
[----:B------:R-:W-:Y:S01]  /*0db0*/  IMAD.WIDE.U32 R20, R13, 0x2, R10 ;  /* 0x000000020d147825 */ /* 0x000fe200078e000a */
[----:B------:R-:W-:-:S03]  /*0dc0*/  UIMAD.WIDE.U32 UR8, UR7, 0x2, UR18 ;  /* 0x00000002070878a5 */ /* 0x000fc6000f8e0012 */
[----:B0-----:R0:W2:Y:S01]  /*0dd0*/  LDG.E.U16 R22, desc[UR36][R18.64] ;  /* 0x0000002412167981 */ /* 0x0010a2000c1e1500 */
[----:B------:R-:W-:-:S03]  /*0de0*/  VIADD R25, R13, UR38 ;  /* 0x000000260d197c36 */ /* 0x000fc60008000000 */
[----:B------:R1:W3:Y:S01]  /*0df0*/  LDG.E.U16 R23, desc[UR36][R20.64] ;  /* 0x0000002414177981 */ /* 0x0002e2000c1e1500 */
[C-C-:B------:R-:W-:Y:S01]  /*0e00*/  IMAD.WIDE.U32 R14, R25.reuse, 0x2, R10.reuse ;  /* 0x00000002190e7825 */ /* 0x140fe200078e000a */
[----:B------:R-:W-:Y:S01]  /*0e10*/  UIADD3 UR7, UPT, UPT, UR7, UR12, URZ ;  /* 0x0000000c07077290 */ /* 0x000fe2000fffe0ff */
[----:B------:R-:W-:Y:S02]  /*0e20*/  MOV R12, UR8 ;  /* 0x00000008000c7c02 */ /* 0x000fe40008000f00 */
[----:B------:R-:W-:Y:S01]  /*0e30*/  IMAD.U32 R13, RZ, RZ, UR9 ;  /* 0x00000009ff0d7e24 */ /* 0x000fe2000f8e00ff */
[----:B------:R-:W-:Y:S01]  /*0e40*/  UIMAD.WIDE.U32 UR8, UR7, 0x2, UR18 ;  /* 0x00000002070878a5 */ /* 0x000fe2000f8e0012 */
[----:B------:R-:W-:Y:S01]  /*0e50*/  IADD3 R25, PT, PT, R25, UR38, RZ ;  /* 0x0000002619197c10 */ /* 0x000fe2000fffe0ff */
[----:B------:R-:W4:Y:S04]  /*0e60*/  LDG.E.U16 R14, desc[UR36][R14.64] ;  /* 0x000000240e0e7981 */ /* 0x000f28000c1e1500 */
[----:B------:R5:W4:Y:S01]  /*0e70*/  LDG.E.U16 R24, desc[UR36][R12.64] ;  /* 0x000000240c187981 */ /* 0x000b22000c1e1500 */
[----:B0-----:R-:W-:Y:S01]  /*0e80*/  IMAD.U32 R18, RZ, RZ, UR8 ;  /* 0x00000008ff127e24 */ /* 0x001fe2000f8e00ff */
[----:B------:R-:W-:Y:S01]  /*0e90*/  MOV R19, UR9 ;  /* 0x0000000900137c02 */ /* 0x000fe20008000f00 */
[----:B-1----:R-:W-:Y:S01]  /*0ea0*/  IMAD.WIDE.U32 R20, R25, 0x2, R10 ;  /* 0x0000000219147825 */ /* 0x002fe200078e000a */
[----:B------:R-:W-:-:S03]  /*0eb0*/  UIADD3 UR8, UPT, UPT, UR7, UR12, URZ ;  /* 0x0000000c07087290 */ /* 0x000fc6000fffe0ff */
[----:B------:R-:W-:Y:S01]  /*0ec0*/  VIADD R25, R25, UR38 ;  /* 0x0000002619197c36 */ /* 0x000fe20008000000 */
[----:B------:R-:W-:Y:S01]  /*0ed0*/  UIMAD.WIDE.U32 UR8, UR8, 0x2, UR18 ;  /* 0x00000002080878a5 */ /* 0x000fe2000f8e0012 */
[----:B------:R2:W4:Y:S02]  /*0ee0*/  LDG.E.U16 R18, desc[UR36][R18.64] ;  /* 0x0000002412127981 */ /* 0x000524000c1e1500 */
[----:B------:R-:W-:Y:S02]  /*0ef0*/  IMAD.WIDE.U32 R10, R25, 0x2, R10 ;  /* 0x00000002190a7825 */ /* 0x000fe400078e000a */
[----:B------:R-:W4:Y:S01]  /*0f00*/  LDG.E.U16 R20, desc[UR36][R20.64] ;  /* 0x0000002414147981 */ /* 0x000f22000c1e1500 */
[----:B-----5:R-:W-:Y:S01]  /*0f10*/  MOV R12, UR8 ;  /* 0x00000008000c7c02 */ /* 0x020fe20008000f00 */
[----:B------:R-:W-:Y:S02]  /*0f20*/  IMAD.U32 R13, RZ, RZ, UR9 ;  /* 0x00000009ff0d7e24 */ /* 0x000fe4000f8e00ff */
[----:B------:R0:W5:Y:S04]  /*0f30*/  LDG.E.U16 R10, desc[UR36][R10.64] ;  /* 0x000000240a0a7981 */ /* 0x000168000c1e1500 */
[----:B------:R1:W5:Y:S01]  /*0f40*/  LDG.E.U16 R12, desc[UR36][R12.64] ;  /* 0x000000240c0c7981 */ /* 0x000362000c1e1500 */
[----:B------:R-:W-:Y:S01]  /*0f50*/  PRMT R15, R16, 0x9910, RZ ;  /* 0x00009910100f7816 */ /* 0x000fe200000000ff */
[----:B------:R-:W-:Y:S01]  /*0f60*/  UIADD3 UR5, UPT, UPT, UR5, 0x4, URZ ;  /* 0x0000000405057890 */ /* 0x000fe2000fffe0ff */
[----:B--2---:R-:W-:-:S02]  /*0f70*/  PRMT R19, R22, 0x9910, RZ ;  /* 0x0000991016137816 */ /* 0x004fc400000000ff */
[----:B---3--:R-:W-:-:S05]  /*0f80*/  PRMT R16, R23, 0x9910, RZ ;  /* 0x0000991017107816 */ /* 0x008fca00000000ff */
[----:B------:R-:W-:Y:S01]  /*0f90*/  IMAD R15, R16, R19, R15 ;  /* 0x00000013100f7224 */ /* 0x000fe200078e020f */
[----:B----4-:R-:W-:-:S04]  /*0fa0*/  PRMT R14, R14, 0x9910, RZ ;  /* 0x000099100e0e7816 */ /* 0x010fc800000000ff */
[----:B0-----:R-:W-:Y:S02]  /*0fb0*/  PRMT R11, R15, 0x9910, RZ ;  /* 0x000099100f0b7816 */ /* 0x001fe400000000ff */
[----:B-1----:R-:W-:-:S05]  /*0fc0*/  PRMT R13, R24, 0x9910, RZ ;  /* 0x00009910180d7816 */ /* 0x002fca00000000ff */
[----:B------:R-:W-:Y:S01]  /*0fd0*/  IMAD R11, R14, R13, R11 ;  /* 0x0000000d0e0b7224 */ /* 0x000fe200078e020b */
[----:B------:R-:W-:-:S04]  /*0fe0*/  PRMT R13, R18, 0x9910, RZ ;  /* 0x00009910120d7816 */ /* 0x000fc800000000ff */
[----:B------:R-:W-:Y:S02]  /*0ff0*/  PRMT R11, R11, 0x9910, RZ ;  /* 0x000099100b0b7816 */ /* 0x000fe400000000ff */
[----:B------:R-:W-:-:S05]  /*1000*/  PRMT R14, R20, 0x9910, RZ ;  /* 0x00009910140e7816 */ /* 0x000fca00000000ff */
[----:B------:R-:W-:Y:S01]  /*1010*/  IMAD R11, R14, R13, R11 ;  /* 0x0000000d0e0b7224 */ /* 0x000fe200078e020b */
[----:B-----5:R-:W-:Y:S02]  /*1020*/  PRMT R13, R10, 0x9910, RZ ;  /* 0x000099100a0d7816 */ /* 0x020fe400000000ff */
[----:B------:R-:W-:Y:S02]  /*1030*/  PRMT R12, R12, 0x9910, RZ ;  /* 0x000099100c0c7816 */ /* 0x000fe400000000ff */
[----:B------:R-:W-:Y:S02]  /*1040*/  PRMT R10, R11, 0x9910, RZ ;  /* 0x000099100b0a7816 */ /* 0x000fe400000000ff */
[----:B------:R-:W-:-:S05]  /*1050*/  MOV R11, R13 ;  /* 0x0000000d000b7202 */ /* 0x000fca0000000f00 */
[----:B------:R-:W-:-:S05]  /*1060*/  IMAD R10, R11, R12, R10 ;  /* 0x0000000c0b0a7224 */ /* 0x000fca00078e020a */
[----:B------:R-:W-:-:S07]  /*1070*/  PRMT R16, R10, 0x7610, R16 ;  /* 0x000076100a107816 */ /* 0x000fce0000000010 */
.L_x_4:
[----:B------:R-:W-:Y:S05]  /*1080*/  BRA.U !UP1, `(.L_x_3) ;  /* 0x0000000109d87547 */ /* 0x000fea000b800000 */
[----:B------:R-:W-:Y:S02]  /*1090*/  UISETP.NE.AND UP0, UPT, UR10, 0x1, UPT ;  /* 0x000000010a00788c */ /* 0x000fe4000bf05270 */
[----:B------:R-:W-:-:S04]  /*10a0*/  ULOP3.LUT UR7, UR12, 0x1, URZ, 0xc0, !UPT ;  /* 0x000000010c077892 */ /* 0x000fc8000f8ec0ff */
[----:B------:R-:W-:-:S03]  /*10b0*/  UISETP.NE.U32.AND UP1, UPT, UR7, 0x1, UPT ;  /* 0x000000010700788c */ /* 0x000fc6000bf25070 */
[----:B------:R-:W-:Y:S08]  /*10c0*/  BRA.U !UP0, `(.L_x_5) ;  /* 0x0000000108847547 */ /* 0x000ff0000b800000 */
[----:B------:R-:W1:Y:S01]  /*10d0*/  LDCU.128 UR8, c[0x0][0x380] ;  /* 0x00007000ff0877ac */ /* 0x000e620008000c00 */
[----:B------:R-:W-:Y:S01]  /*10e0*/  VIADD R13, R17, UR5 ;  /* 0x00000005110d7c36 */ /* 0x000fe20008000000 */
[----:B------:R-:W-:-:S03]  /*10f0*/  UIMAD UR7, UR5, UR12, UR4 ;  /* 0x0000000c050772a4 */ /* 0x000fc6000f8e0204 */
[----:B------:R-:W-:Y:S01]  /*1100*/  IMAD R19, R13, UR38, R0 ;  /* 0x000000260d137c24 */ /* 0x000fe2000f8e0200 */
[----:B-1----:R-:W-:Y:S01]  /*1110*/  UIMAD.WIDE.U32 UR14, UR7, 0x2, UR10 ;  /* 0x00000002070e78a5 */ /* 0x002fe2000f8e000a */
[----:B------:R-:W-:Y:S01]  /*1120*/  MOV R10, UR8 ;  /* 0x00000008000a7c02 */ /* 0x000fe20008000f00 */
[----:B------:R-:W-:Y:S01]  /*1130*/  IMAD.U32 R11, RZ, RZ, UR9 ;  /* 0x00000009ff0b7e24 */ /* 0x000fe2000f8e00ff */
[----:B------:R-:W-:-:S03]  /*1140*/  UIADD3 UR8, UPT, UPT, UR7, UR12, URZ ;  /* 0x0000000c07087290 */ /* 0x000fc6000fffe0ff */
[----:B------:R-:W-:Y:S01]  /*1150*/  MOV R12, UR14 ;  /* 0x0000000e000c7c02 */ /* 0x000fe20008000f00 */
[----:B------:R-:W-:Y:S01]  /*1160*/  IMAD.U32 R13, RZ, RZ, UR15 ;  /* 0x0000000fff0d7e24 */ /* 0x000fe2000f8e00ff */
[----:B------:R-:W-:Y:S01]  /*1170*/  UIMAD.WIDE.U32 UR8, UR8, 0x2, UR10 ;  /* 0x00000002080878a5 */ /* 0x000fe2000f8e000a */
[C-C-:B------:R-:W-:Y:S01]  /*1180*/  IMAD.WIDE.U32 R14, R19.reuse, 0x2, R10.reuse ;  /* 0x00000002130e7825 */ /* 0x140fe200078e000a */
[----:B------:R-:W-:Y:S02]  /*1190*/  IADD3 R19, PT, PT, R19, UR38, RZ ;  /* 0x0000002613137c10 */ /* 0x000fe4000fffe0ff */
[----:B0-----:R-:W2:Y:S02]  /*11a0*/  LDG.E.U16 R12, desc[UR36][R12.64] ;  /* 0x000000240c0c7981 */ /* 0x001ea4000c1e1500 */
[----:B------:R-:W-:Y:S02]  /*11b0*/  IMAD.U32 R18, RZ, RZ, UR8 ;  /* 0x00000008ff127e24 */ /* 0x000fe4000f8e00ff */
[----:B------:R-:W3:Y:S01]  /*11c0*/  LDG.E.U16 R14, desc[UR36][R14.64] ;  /* 0x000000240e0e7981 */ /* 0x000ee2000c1e1500 */
[----:B------:R-:W-:Y:S01]  /*11d0*/  IMAD.WIDE.U32 R10, R19, 0x2, R10 ;  /* 0x00000002130a7825 */ /* 0x000fe200078e000a */
[----:B------:R-:W-:-:S05]  /*11e0*/  MOV R19, UR9 ;  /* 0x0000000900137c02 */ /* 0x000fca0008000f00 */
[----:B------:R-:W4:Y:S04]  /*11f0*/  LDG.E.U16 R18, desc[UR36][R18.64] ;  /* 0x0000002412127981 */ /* 0x000f28000c1e1500 */
[----:B------:R-:W5:Y:S01]  /*1200*/  LDG.E.U16 R10, desc[UR36][R10.64] ;  /* 0x000000240a0a7981 */ /* 0x000f62000c1e1500 */
[----:B------:R-:W-:Y:S01]  /*1210*/  PRMT R16, R16, 0x9910, RZ ;  /* 0x0000991010107816 */ /* 0x000fe200000000ff */
[----:B------:R-:W-:Y:S01]  /*1220*/  UIADD3 UR5, UPT, UPT, UR5, 0x2, URZ ;  /* 0x0000000205057890 */ /* 0x000fe2000fffe0ff */
[----:B--2---:R-:W-:-:S03]  /*1230*/  PRMT R20, R12, 0x9910, RZ ;  /* 0x000099100c147816 */ /* 0x004fc600000000ff */
[----:B------:R-:W-:Y:S01]  /*1240*/  IMAD.MOV.U32 R12, RZ, RZ, R16 ;  /* 0x000000ffff0c7224 */ /* 0x000fe200078e0010 */
[----:B---3--:R-:W-:Y:S02]  /*1250*/  PRMT R13, R14, 0x9910, RZ ;  /* 0x000099100e0d7816 */ /* 0x008fe400000000ff */
[----:B------:R-:W-:-:S05]  /*1260*/  MOV R14, R20 ;  /* 0x00000014000e7202 */ /* 0x000fca0000000f00 */
[----:B------:R-:W-:Y:S01]  /*1270*/  IMAD R12, R13, R14, R12 ;  /* 0x0000000e0d0c7224 */ /* 0x000fe200078e020c */
[----:B----4-:R-:W-:Y:S02]  /*1280*/  PRMT R13, R18, 0x9910, RZ ;  /* 0x00009910120d7816 */ /* 0x010fe400000000ff */
[----:B-----5:R-:W-:Y:S02]  /*1290*/  PRMT R11, R10, 0x9910, RZ ;  /* 0x000099100a0b7816 */ /* 0x020fe400000000ff */
[----:B------:R-:W-:Y:S01]  /*12a0*/  PRMT R10, R12, 0x9910, RZ ;  /* 0x000099100c0a7816 */ /* 0x000fe200000000ff */
[----:B------:R-:W-:-:S04]  /*12b0*/  IMAD.MOV.U32 R12, RZ, RZ, R13 ;  /* 0x000000ffff0c7224 */ /* 0x000fc800078e000d */
[----:B------:R-:W-:-:S05]  /*12c0*/  IMAD R10, R11, R12, R10 ;  /* 0x0000000c0b0a7224 */ /* 0x000fca00078e020a */
[----:B------:R-:W-:-:S07]  /*12d0*/  PRMT R16, R10, 0x7610, R16 ;  /* 0x000076100a107816 */ /* 0x000fce0000000010 */
.L_x_5:
[----:B------:R-:W-:Y:S05]  /*12e0*/  BRA.U UP1, `(.L_x_3) ;  /* 0x0000000101407547 */ /* 0x000fea000b800000 */
[----:B------:R-:W1:Y:S01]  /*12f0*/  LDCU.128 UR16, c[0x0][0x380] ;  /* 0x00007000ff1077ac */ /* 0x000e620008000c00 */
[----:B------:R-:W-:Y:S01]  /*1300*/  IADD3 R13, PT, PT, R17, UR5, RZ ;  /* 0x00000005110d7c10 */ /* 0x000fe2000fffe0ff */
[----:B------:R-:W-:-:S04]  /*1310*/  UIMAD UR8, UR5, UR12, UR4 ;  /* 0x0000000c050872a4 */ /* 0x000fc8000f8e0204 */
[----:B------:R-:W-:Y:S01]  /*1320*/  IMAD R13, R13, UR38, R0 ;  /* 0x000000260d0d7c24 */ /* 0x000fe2000f8e0200 */
[----:B-1----:R-:W-:Y:S01]  /*1330*/  UIMAD.WIDE.U32 UR8, UR8, 0x2, UR18 ;  /* 0x00000002080878a5 */ /* 0x002fe2000f8e0012 */
[----:B------:R-:W-:Y:S01]  /*1340*/  MOV R11, UR17 ;  /* 0x00000011000b7c02 */ /* 0x000fe20008000f00 */
[----:B------:R-:W-:-:S04]  /*1350*/  IMAD.U32 R10, RZ, RZ, UR16 ;  /* 0x00000010ff0a7e24 */ /* 0x000fc8000f8e00ff */
[----:B------:R-:W-:Y:S01]  /*1360*/  IMAD.WIDE.U32 R10, R13, 0x2, R10 ;  /* 0x000000020d0a7825 */ /* 0x000fe200078e000a */
[----:B------:R-:W-:-:S03]  /*1370*/  MOV R13, UR9 ;  /* 0x00000009000d7c02 */ /* 0x000fc60008000f00 */
[----:B------:R-:W-:Y:S02]  /*1380*/  IMAD.U32 R12, RZ, RZ, UR8 ;  /* 0x00000008ff0c7e24 */ /* 0x000fe4000f8e00ff */
[----:B0-----:R-:W2:Y:S04]  /*1390*/  LDG.E.U16 R10, desc[UR36][R10.64] ;  /* 0x000000240a0a7981 */ /* 0x001ea8000c1e1500 */
[----:B------:R-:W3:Y:S01]  /*13a0*/  LDG.E.U16 R12, desc[UR36][R12.64] ;  /* 0x000000240c0c7981 */ /* 0x000ee2000c1e1500 */
[----:B------:R-:W-:Y:S02]  /*13b0*/  PRMT R0, R16, 0x9910, RZ ;  /* 0x0000991010007816 */ /* 0x000fe400000000ff */
[----:B--2---:R-:W-:Y:S02]  /*13c0*/  PRMT R16, R10, 0x9910, RZ ;  /* 0x000099100a107816 */ /* 0x004fe400000000ff */
[----:B---3--:R-:W-:-:S05]  /*13d0*/  PRMT R15, R12, 0x9910, RZ ;  /* 0x000099100c0f7816 */ /* 0x008fca00000000ff */
[----:B------:R-:W-:-:S07]  /*13e0*/  IMAD R16, R16, R15, R0 ;  /* 0x0000000f10107224 */ /* 0x000fce00078e0200 */
.L_x_3:
[----:B------:R-:W-:-:S04]  /*13f0*/  UIADD3 UR4, UPT, UPT, UR4, 0x1, URZ ;  /* 0x0000000104047890 */ /* 0x000fc8000fffe0ff */
[----:B------:R-:W-:-:S09]  /*1400*/  UISETP.NE.AND UP0, UPT, UR4, UR12, UPT ;  /* 0x0000000c0400728c */ /* 0x000fd2000bf05270 */
[----:B------:R-:W-:Y:S05]  /*1410*/  BRA.U UP0, `(.L_x_6) ;  /* 0xffffffed00d47547 */ /* 0x000fea000b83ffff */
.L_x_0:
[----:B------:R-:W-:Y:S01]  /*1420*/  PRMT R0, R16, 0x9910, RZ ;  /* 0x0000991010007816 */ /* 0x000fe200000000ff */
[----:B------:R-:W-:Y:S03]  /*1430*/  BSSY.RECONVERGENT B6, `(.L_x_7) ;  /* 0x0000013000067945 */ /* 0x000fe60003800200 */
[----:B------:R-:W-:-:S13]  /*1440*/  ISETP.NE.AND P0, PT, R0, RZ, PT ;  /* 0x000000ff0000720c */ /* 0x000fda0003f05270 */
[----:B------:R-:W-:Y:S05]  /*1450*/  @P0 BRA `(.L_x_8) ;  /* 0x0000000000400947 */ /* 0x000fea0003800000 */
[----:B------:R-:W-:Y:S01]  /*1460*/  MOV R14, 0x0 ;  /* 0x00000000000e7802 */ /* 0x000fe20000000f00 */
[----:B------:R-:W1:Y:S01]  /*1470*/  LDCU.64 UR4, c[0x4][0x10] ;  /* 0x01000200ff0477ac */ /* 0x000e620008000a00 */
[----:B------:R-:W-:Y:S02]  /*1480*/  HFMA2 R12, -RZ, RZ, 0, 5.9604644775390625e-08 ;  /* 0x00000001ff0c7431 */ /* 0x000fe400000001ff */
[----:B------:R-:W-:Y:S01]  /*1490*/  IMAD.MOV.U32 R8, RZ, RZ, 0x23 ;  /* 0x00000023ff087424 */ /* 0x000fe200078e00ff */
[----:B------:R-:W2:Y:S01]  /*14a0*/  LDCU.64 UR6, c[0x4][0x18] ;  /* 0x01000300ff0677ac */ /* 0x000ea20008000a00 */
[----:B------:R-:W3:Y:S01]  /*14b0*/  LDC.64 R14, c[0x4][R14] ;  /* 0x010000000e0e7b82 */ /* 0x000ee20000000a00 */
[----:B------:R-:W-:Y:S01]  /*14c0*/  IMAD.MOV.U32 R13, RZ, RZ, RZ ;  /* 0x000000ffff0d7224 */ /* 0x000fe200078e00ff */
[----:B------:R-:W4:Y:S01]  /*14d0*/  LDCU.64 UR8, c[0x4][0x8] ;  /* 0x01000100ff0877ac */ /* 0x000f220008000a00 */
[----:B-1----:R-:W-:Y:S01]  /*14e0*/  IMAD.U32 R4, RZ, RZ, UR4 ;  /* 0x00000004ff047e24 */ /* 0x002fe2000f8e00ff */
[----:B------:R-:W-:Y:S01]  /*14f0*/  MOV R5, UR5 ;  /* 0x0000000500057c02 */ /* 0x000fe20008000f00 */
[----:B--2---:R-:W-:Y:S01]  /*1500*/  IMAD.U32 R6, RZ, RZ, UR6 ;  /* 0x00000006ff067e24 */ /* 0x004fe2000f8e00ff */
[----:B------:R-:W-:Y:S01]  /*1510*/  MOV R7, UR7 ;  /* 0x0000000700077c02 */ /* 0x000fe20008000f00 */
[----:B----4-:R-:W-:Y:S01]  /*1520*/  IMAD.U32 R10, RZ, RZ, UR8 ;  /* 0x00000008ff0a7e24 */ /* 0x010fe2000f8e00ff */
[----:B------:R-:W-:-:S07]  /*1530*/  MOV R11, UR9 ;  /* 0x00000009000b7c02 */ /* 0x000fce0008000f00 */
[----:B------:R-:W-:-:S07]  /*1540*/  LEPC R20, `(.L_x_8) ;  /* 0x000000001014794e */ /* 0x000fce0000000000 */
[----:B0--3--:R-:W-:Y:S05]  /*1550*/  CALL.ABS.NOINC R14 ;  /* 0x000000000e007343 */ /* 0x009fea0003c00000 */
.L_x_8:
[----:B0-----:R-:W-:Y:S05]  /*1560*/  BSYNC.RECONVERGENT B6 ;  /* 0x0000000000067941 */ /* 0x001fea0003800200 */
.L_x_7:
[----:B------:R-:W0:Y:S01]  /*1570*/  LDC R0, c[0x0][0x39c] ;  /* 0x0000e700ff007b82 */ /* 0x000e220000000800 */
[----:B------:R-:W-:Y:S02]  /*1580*/  LOP3.LUT R5, R16, 0xffff, RZ, 0xc0, !PT ;  /* 0x0000ffff10057812 */ /* 0x000fe400078ec0ff */
[----:B------:R-:W-:Y:S01]  /*1590*/  MOV R8, 0x15d0 ;  /* 0x000015d000087802 */ /* 0x000fe20000000f00 */
[----:B0-----:R-:W-:-:S05]  /*15a0*/  IMAD R0, R0, R0, RZ ;  /* 0x0000000000007224 */ /* 0x001fca00078e02ff */
[----:B------:R-:W-:-:S07]  /*15b0*/  LOP3.LUT R0, R0, 0xffff, RZ, 0xc0, !PT ;  /* 0x0000ffff00007812 */ /* 0x000fce00078ec0ff */
[----:B------:R-:W-:Y:S05]  /*15c0*/  CALL.REL.NOINC `($__internal_0_$__cuda_sm20_div_u16) ;  /* 0x0000000000287944 */ /* 0x000fea0003c00000 */
[----:B------:R-:W0:Y:S01]  /*15d0*/  LDCU UR4, c[0x0][0x39c] ;  /* 0x00007380ff0477ac */ /* 0x000e220008000800 */
[----:B------:R-:W1:Y:S01]  /*15e0*/  LDC.64 R4, c[0x0][0x390] ;  /* 0x0000e400ff047b82 */ /* 0x000e620000000a00 */
[----:B0-----:R-:W-:-:S04]  /*15f0*/  UIADD3 UR4, UPT, UPT, UR4, -0x1, URZ ;  /* 0xffffffff04047890 */ /* 0x001fc8000fffe0ff */
[----:B------:R-:W-:-:S06]  /*1600*/  USHF.R.U32.HI UR4, URZ, 0x1, UR4 ;  /* 0x00000001ff047899 */ /* 0x000fcc0008011604 */
[----:B------:R-:W-:Y:S01]  /*1610*/  IADD3 R17, PT, PT, R17, UR4, RZ ;  /* 0x0000000411117c10 */ /* 0x000fe2000fffe0ff */
[----:B------:R-:W-:-:S04]  /*1620*/  VIADD R2, R2, UR4 ;  /* 0x0000000402027c36 */ /* 0x000fc80008000000 */
[----:B------:R-:W-:-:S04]  /*1630*/  IMAD R3, R17, UR38, R2 ;  /* 0x0000002611037c24 */ /* 0x000fc8000f8e0202 */
[----:B-1----:R-:W-:-:S05]  /*1640*/  IMAD.WIDE.U32 R2, R3, 0x2, R4 ;  /* 0x0000000203027825 */ /* 0x002fca00078e0004 */
[----:B------:R-:W-:Y:S01]  /*1650*/  STG.E.U16 desc[UR36][R2.64], R7 ;  /* 0x0000000702007986 */ /* 0x000fe2000c101524 */
[----:B------:R-:W-:Y:S05]  /*1660*/  EXIT ;  /* 0x000000000000794d */ /* 0x000fea0003800000 */
        .weak           $__internal_0_$__cuda_sm20_div_u16
        .type           $__internal_0_$__cuda_sm20_div_u16,@function
        .size           $__internal_0_$__cuda_sm20_div_u16,(.L_x_10 - $__internal_0_$__cuda_sm20_div_u16)
$__internal_0_$__cuda_sm20_div_u16:
[----:B------:R-:W0:Y:S01]  /*1670*/  I2F.U16 R3, R0 ;  /* 0x0000000000037306 */ /* 0x000e220000101000 */
[----:B------:R-:W-:Y:S02]  /*1680*/  MOV R4, 0x4b800000 ;  /* 0x4b80000000047802 */ /* 0x000fe40000000f00 */
[----:B------:R-:W-:Y:S02]  /*1690*/  LOP3.LUT R5, R5, 0xffff, RZ, 0xc0, !PT ;  /* 0x0000ffff05057812 */ /* 0x000fe400078ec0ff */
[C---:B0-----:R-:W-:Y:S02]  /*16a0*/  FSETP.GEU.AND P1, PT, |R3|.reuse, 1.175494350822287508e-38, PT ;  /* 0x008000000300780b */ /* 0x041fe40003f2e200 */
[----:B------:R-:W-:Y:S02]  /*16b0*/  FSETP.GT.AND P0, PT, |R3|, 8.50705917302346158658e+37, PT ;  /* 0x7e8000000300780b */ /* 0x000fe40003f04200 */
[----:B------:R-:W-:-:S04]  /*16c0*/  FSEL R4, R4, 1, !P1 ;  /* 0x3f80000004047808 */ /* 0x000fc80004800000 */
[----:B------:R-:W-:Y:S02]  /*16d0*/  FSEL R4, R4, 0.25, !P0 ;  /* 0x3e80000004047808 */ /* 0x000fe40004000000 */
[----:B------:R-:W-:-:S03]  /*16e0*/  ISETP.NE.U32.AND P0, PT, R0, RZ, PT ;  /* 0x000000ff0000720c */ /* 0x000fc60003f05070 */
[----:B------:R-:W-:-:S04]  /*16f0*/  FMUL R6, R3, R4 ;  /* 0x0000000403067220 */ /* 0x000fc80000400000 */
[----:B------:R-:W0:Y:S02]  /*1700*/  MUFU.RCP R3, R6 ;  /* 0x0000000600037308 */ /* 0x000e240000001000 */
[----:B0-----:R-:W-:Y:S01]  /*1710*/  FMUL R4, R4, R3 ;  /* 0x0000000304047220 */ /* 0x001fe20000400000 */
[----:B------:R-:W-:Y:S01]  /*1720*/  I2FP.F32.U32.RZ R3, R5 ;  /* 0x0000000500037245 */ /* 0x000fe2000020d000 */
[----:B------:R-:W-:Y:S02]  /*1730*/  HFMA2 R5, -RZ, RZ, 0, 0 ;  /* 0x00000000ff057431 */ /* 0x000fe400000001ff */
[----:B------:R-:W-:-:S04]  /*1740*/  VIADD R4, R4, 0x2 ;  /* 0x0000000204047836 */ /* 0x000fc80000000000 */
[----:B------:R-:W-:Y:S01]  /*1750*/  FMUL.RZ R3, R3, R4 ;  /* 0x0000000403037220 */ /* 0x000fe2000040c000 */
[----:B------:R-:W-:-:S05]  /*1760*/  IMAD.MOV.U32 R4, RZ, RZ, R8 ;  /* 0x000000ffff047224 */ /* 0x000fca00078e0008 */
[----:B------:R-:W0:Y:S02]  /*1770*/  F2I.U32.TRUNC.NTZ R3, R3 ;  /* 0x0000000300037305 */ /* 0x000e24000020f000 */
[----:B0-----:R-:W-:Y:S02]  /*1780*/  LOP3.LUT R7, R3, 0xffff, RZ, 0xc0, !PT ;  /* 0x0000ffff03077812 */ /* 0x001fe400078ec0ff */
[----:B------:R-:W-:Y:S01]  /*1790*/  @!P0 MOV R7, 0xffffffff ;  /* 0xffffffff00078802 */ /* 0x000fe20000000f00 */
[----:B------:R-:W-:Y:S06]  /*17a0*/  RET.REL.NODEC R4 `(_Z15par_convolutionPtS_S_jj) ;  /* 0xffffffe804147950 */ /* 0x000fec0003c3ffff */
.L_x_9:
[----:B------:R-:W-:-:S00]  /*17b0*/  BRA `(.L_x_9) ;  /* 0xfffffffc00fc7947 */ /* 0x000fc0000383ffff */
[----:B------:R-:W-:-:S00]  /*17c0*/  NOP ;  /* 0x0000000000007918 */ /* 0x000fc00000000000 */
        /* <DEDUP_REMOVED lines=11> */
.L_x_10:


//--------------------- .nv.global.init           --------------------------
	.section	.nv.global.init,"aw",@progbits
.nv.global.init:
	.type		$str,@object
	.size		$str,($str$1 - $str)
$str:
        /*0000*/ 	.byte	0x73, 0x75, 0x6d, 0x20, 0x3e, 0x20, 0x30, 0x00
	.type		$str$1,@object
	.size		$str$1,(__unnamed_1 - $str$1)
$str$1:
        /*0008*/ 	.byte	0x2f, 0x74, 0x6d, 0x70, 0x2f, 0x73, 0x61, 0x73, 0x73, 0x5f, 0x63, 0x75, 0x5f, 0x63, 0x30, 0x37
        /*0018*/ 	.byte	0x61, 0x6d, 0x6d, 0x66, 0x74, 0x2f, 0x6b, 0x2e, 0x63, 0x75, 0x00
	.type		__unnamed_1,@object
	.size		__unnamed_1,(.L_0 - __unnamed_1)
__unnamed_1:
        /*0023*/ 	.byte	0x76, 0x6f, 0x69, 0x64, 0x20, 0x70, 0x61, 0x72, 0x5f, 0x63, 0x6f, 0x6e, 0x76, 0x6f, 0x6c, 0x75
        /*0033*/ 	.byte	0x74, 0x69, 0x6f, 0x6e, 0x28, 0x75, 0x6e, 0x73, 0x69, 0x67, 0x6e, 0x65, 0x64, 0x20, 0x73, 0x68
        /*0043*/ 	.byte	0x6f, 0x72, 0x74, 0x20, 0x2a, 0x2c, 0x20, 0x75, 0x6e, 0x73, 0x69, 0x67, 0x6e, 0x65, 0x64, 0x20
        /*0053*/ 	.byte	0x73, 0x68, 0x6f, 0x72, 0x74, 0x20, 0x2a, 0x2c, 0x20, 0x75, 0x6e, 0x73, 0x69, 0x67, 0x6e, 0x65
        /*0063*/ 	.byte	0x64, 0x20, 0x73, 0x68, 0x6f, 0x72, 0x74, 0x20, 0x2a, 0x2c, 0x20, 0x75, 0x6e, 0x73, 0x69, 0x67
        /*0073*/ 	.byte	0x6e, 0x65, 0x64, 0x20, 0x69, 0x6e, 0x74, 0x2c, 0x20, 0x75, 0x6e, 0x73, 0x69, 0x67, 0x6e, 0x65
        /*0083*/ 	.byte	0x64, 0x20, 0x69, 0x6e, 0x74, 0x29, 0x00
.L_0:


//--------------------- .nv.shared.reserved.0     --------------------------
	.section	.nv.shared.reserved.0,"aw",@nobits
	.weak		__nv_reservedSMEM_offset_0_alias
	.size		__nv_reservedSMEM_offset_0_alias, 0, 64
	.other		__nv_reservedSMEM_offset_0_alias,@"STO_CUDA_RESERVED_SHARED STV_DEFAULT"
__nv_reservedSMEM_offset_0_alias:
	.zero		0
	.zero		64


//--------------------- .nv.constant0._Z15par_convolutionPtS_S_jj --------------------------
	.section	.nv.constant0._Z15par_convolutionPtS_S_jj,"a",@progbits
	.sectionflags	@""
	.align	4
.nv.constant0._Z15par_convolutionPtS_S_jj:
	.zero		928


//--------------------- SYMBOLS --------------------------

	.type		.nv.reservedSmem.offset0,@object
	.size		.nv.reservedSmem.offset0,0x4
	.type		__assertfail,@function
